	.target	sm_100a

	.elftype	@"ET_EXEC"


//--------------------- .note.nv.tkinfo           --------------------------
	.section	.note.nv.tkinfo,"",@"SHT_NOTE"
	.sectionflags	@"SHF_NOTE_NV_TKINFO"
	.tkinfo
        /*0018*/ 	.word	0x00000002
        /*0030*/ 	.string	""
        /*0030*/ 	.string	"ptxas"
        /*0030*/ 	.string	"Cuda compilation tools, release 13.0, V13.0.88"
        /*0030*/ 	.string	"Build cuda_13.0.r13.0/compiler.36424714_0"
        /*0030*/ 	.string	"-arch sm_100a -m 64 "



//--------------------- .note.nv.cuinfo           --------------------------
	.section	.note.nv.cuinfo,"",@"SHT_NOTE"
	.sectionflags	@"SHF_NOTE_NV_CUINFO"
        /*0018*/ 	.short	0x0002
        /*001a*/ 	.short	0x0064
        /*001c*/ 	.short	0x0082
	.zero		2


//--------------------- .nv.info                  --------------------------
	.section	.nv.info,"",@"SHT_CUDA_INFO"
	.align	4


	//----- nvinfo : EIATTR_REGCOUNT
	.align		4
        /*0000*/ 	.byte	0x04, 0x2f
        /*0002*/ 	.short	(.L_19 - .L_18)
	.align		4
.L_18:
        /*0004*/ 	.word	index@(_ZN7cutlass13device_kernelINS_4gemm6kernel13GemmUniversalIN4cute5tupleIJiiiiEEENS1_10collective13CollectiveMmaINS1_35MainloopSm100TmaUmmaWarpSpecializedILi42ELi2ELi4ENS5_IJNS4_1CILi2EEENSA_ILi1EEESC_EEEEENS5_IJNSA_ILi64EEENSA_ILi96EEENSA_ILi16EEEEEENS_6half_tENS5_IJlSC_lEEESJ_SK_NS4_8TiledMMAINS4_8MMA_AtomIJNS4_20SM100_MMA_F16BF16_SSISJ_SJ_fLi64ELi96ELNS4_4UMMA5MajorE0ELSP_0ELNSO_7ScaleInE0ELSQ_0EEEEEENS4_6LayoutINS5_IJSC_SC_SC_EEENS5_IJNSA_ILi0EEESV_SV_EEEEENS5_IJNS4_10UnderscoreESY_SY_EEEEENS4_13SM90_TMA_LOADENS4_14ComposedLayoutINS4_7SwizzleILi1ELi4ELi3EEENS4_18smem_ptr_flag_bitsILi16EEENST_INS5_IJNSA_ILi8EEESH_EEENS5_IJSH_SC_EEEEEEEvNS4_8identityENS4_23SM90_TMA_LOAD_MULTICASTES1B_vS1C_EENS_8epilogue10collective18CollectiveEpilogueINS1F_23Sm100TmaWarpSpecializedILi3ELi2ELi16ELb1ELb0EEEJSI_NS5_IJNST_ISF_SC_EENST_INSA_ILi32EEESC_EEEEESJ_SK_SJ_SK_NS1F_6fusion15FusionCallbacksIS1J_NS1O_17LinearCombinationISJ_fSJ_fLNS_15FloatRoundStyleE2EEESI_S1N_JEEENS4_5SM1004TMEM4LOAD26SM100_TMEM_LOAD_16dp256b4xES11_NS12_INS13_ILi2ELi4ELi3EEES16_NST_INS5_IJS17_S1L_EEENS5_IJS1L_SC_EEEEEEENS4_17SM75_U32x4_LDSM_NENS4_14SM90_TMA_STOREES22_NS4_17SM90_U32x4_STSM_NENS4_39AutoVectorizingCopyWithAssumedAlignmentILi128EEEEEEvvEEEEvNT_6ParamsE)
        /*0008*/ 	.word	0x00000041


	//----- nvinfo : EIATTR_FRAME_SIZE
	.align		4
.L_19:
        /*000c*/ 	.byte	0x04, 0x11
        /*000e*/ 	.short	(.L_21 - .L_20)
	.align		4
.L_20:
        /*0010*/ 	.word	index@($__internal_2_$__cuda_sm10x_tcgen05_guardrail_trap_unallocated_columns_being_dealloced)
        /*0014*/ 	.word	0x00000000


	//----- nvinfo : EIATTR_FRAME_SIZE
	.align		4
.L_21:
        /*0018*/ 	.byte	0x04, 0x11
        /*001a*/ 	.short	(.L_23 - .L_22)
	.align		4
.L_22:
        /*001c*/ 	.word	index@($__internal_1_$__cuda_sm10x_tcgen05_guardrail_trap_phase_invalid_during_alloc)
        /*0020*/ 	.word	0x00000000


	//----- nvinfo : EIATTR_FRAME_SIZE
	.align		4
.L_23:
        /*0024*/ 	.byte	0x04, 0x11
        /*0026*/ 	.short	(.L_25 - .L_24)
	.align		4
.L_24:
        /*0028*/ 	.word	index@($__internal_0_$__cuda_sm10x_tcgen05_guardrail_trap_col_being_dealloced_not_returned_by_alloc)
        /*002c*/ 	.word	0x00000000


	//----- nvinfo : EIATTR_FRAME_SIZE
	.align		4
.L_25:
        /*0030*/ 	.byte	0x04, 0x11
        /*0032*/ 	.short	(.L_27 - .L_26)
	.align		4
.L_26:
        /*0034*/ 	.word	index@(_ZN7cutlass13device_kernelINS_4gemm6kernel13GemmUniversalIN4cute5tupleIJiiiiEEENS1_10collective13CollectiveMmaINS1_35MainloopSm100TmaUmmaWarpSpecializedILi42ELi2ELi4ENS5_IJNS4_1CILi2EEENSA_ILi1EEESC_EEEEENS5_IJNSA_ILi64EEENSA_ILi96EEENSA_ILi16EEEEEENS_6half_tENS5_IJlSC_lEEESJ_SK_NS4_8TiledMMAINS4_8MMA_AtomIJNS4_20SM100_MMA_F16BF16_SSISJ_SJ_fLi64ELi96ELNS4_4UMMA5MajorE0ELSP_0ELNSO_7ScaleInE0ELSQ_0EEEEEENS4_6LayoutINS5_IJSC_SC_SC_EEENS5_IJNSA_ILi0EEESV_SV_EEEEENS5_IJNS4_10UnderscoreESY_SY_EEEEENS4_13SM90_TMA_LOADENS4_14ComposedLayoutINS4_7SwizzleILi1ELi4ELi3EEENS4_18smem_ptr_flag_bitsILi16EEENST_INS5_IJNSA_ILi8EEESH_EEENS5_IJSH_SC_EEEEEEEvNS4_8identityENS4_23SM90_TMA_LOAD_MULTICASTES1B_vS1C_EENS_8epilogue10collective18CollectiveEpilogueINS1F_23Sm100TmaWarpSpecializedILi3ELi2ELi16ELb1ELb0EEEJSI_NS5_IJNST_ISF_SC_EENST_INSA_ILi32EEESC_EEEEESJ_SK_SJ_SK_NS1F_6fusion15FusionCallbacksIS1J_NS1O_17LinearCombinationISJ_fSJ_fLNS_15FloatRoundStyleE2EEESI_S1N_JEEENS4_5SM1004TMEM4LOAD26SM100_TMEM_LOAD_16dp256b4xES11_NS12_INS13_ILi2ELi4ELi3EEES16_NST_INS5_IJS17_S1L_EEENS5_IJS1L_SC_EEEEEEENS4_17SM75_U32x4_LDSM_NENS4_14SM90_TMA_STOREES22_NS4_17SM90_U32x4_STSM_NENS4_39AutoVectorizingCopyWithAssumedAlignmentILi128EEEEEEvvEEEEvNT_6ParamsE)
        /*0038*/ 	.word	0x00000000


	//----- nvinfo : EIATTR_MIN_STACK_SIZE
	.align		4
.L_27:
        /*003c*/ 	.byte	0x04, 0x12
        /*003e*/ 	.short	(.L_29 - .L_28)
	.align		4
.L_28:
        /*0040*/ 	.word	index@(_ZN7cutlass13device_kernelINS_4gemm6kernel13GemmUniversalIN4cute5tupleIJiiiiEEENS1_10collective13CollectiveMmaINS1_35MainloopSm100TmaUmmaWarpSpecializedILi42ELi2ELi4ENS5_IJNS4_1CILi2EEENSA_ILi1EEESC_EEEEENS5_IJNSA_ILi64EEENSA_ILi96EEENSA_ILi16EEEEEENS_6half_tENS5_IJlSC_lEEESJ_SK_NS4_8TiledMMAINS4_8MMA_AtomIJNS4_20SM100_MMA_F16BF16_SSISJ_SJ_fLi64ELi96ELNS4_4UMMA5MajorE0ELSP_0ELNSO_7ScaleInE0ELSQ_0EEEEEENS4_6LayoutINS5_IJSC_SC_SC_EEENS5_IJNSA_ILi0EEESV_SV_EEEEENS5_IJNS4_10UnderscoreESY_SY_EEEEENS4_13SM90_TMA_LOADENS4_14ComposedLayoutINS4_7SwizzleILi1ELi4ELi3EEENS4_18smem_ptr_flag_bitsILi16EEENST_INS5_IJNSA_ILi8EEESH_EEENS5_IJSH_SC_EEEEEEEvNS4_8identityENS4_23SM90_TMA_LOAD_MULTICASTES1B_vS1C_EENS_8epilogue10collective18CollectiveEpilogueINS1F_23Sm100TmaWarpSpecializedILi3ELi2ELi16ELb1ELb0EEEJSI_NS5_IJNST_ISF_SC_EENST_INSA_ILi32EEESC_EEEEESJ_SK_SJ_SK_NS1F_6fusion15FusionCallbacksIS1J_NS1O_17LinearCombinationISJ_fSJ_fLNS_15FloatRoundStyleE2EEESI_S1N_JEEENS4_5SM1004TMEM4LOAD26SM100_TMEM_LOAD_16dp256b4xES11_NS12_INS13_ILi2ELi4ELi3EEES16_NST_INS5_IJS17_S1L_EEENS5_IJS1L_SC_EEEEEEENS4_17SM75_U32x4_LDSM_NENS4_14SM90_TMA_STOREES22_NS4_17SM90_U32x4_STSM_NENS4_39AutoVectorizingCopyWithAssumedAlignmentILi128EEEEEEvvEEEEvNT_6ParamsE)
        /*0044*/ 	.word	0x00000000
.L_29:


//--------------------- .nv.compat                --------------------------
	.section	.nv.compat,"",@"SHT_CUDA_COMPAT_INFO"
	.align	4
        /*0000*/ 	.byte	0x02, 0x09, 0x01, 0x00, 0x02, 0x02, 0x02, 0x00, 0x02, 0x05, 0x05, 0x00, 0x03, 0x07, 0x01, 0x01
        /*0010*/ 	.byte	0x02, 0x03, 0x01, 0x00, 0x02, 0x06, 0x01, 0x00, 0x04, 0x0b, 0x08, 0x00, 0x09, 0x00, 0x00, 0x00
        /*0020*/ 	.byte	0x00, 0x00, 0x00, 0x00


//--------------------- .nv.info._ZN7cutlass13device_kernelINS_4gemm6kernel13GemmUniversalIN4cute5tupleIJiiiiEEENS1_10collective13CollectiveMmaINS1_35MainloopSm100TmaUmmaWarpSpecializedILi42ELi2ELi4ENS5_IJNS4_1CILi2EEENSA_ILi1EEESC_EEEEENS5_IJNSA_ILi64EEENSA_ILi96EEENSA_ILi16EEEEEENS_6half_tENS5_IJlSC_lEEESJ_SK_NS4_8TiledMMAINS4_8MMA_AtomIJNS4_20SM100_MMA_F16BF16_SSISJ_SJ_fLi64ELi96ELNS4_4UMMA5MajorE0ELSP_0ELNSO_7ScaleInE0ELSQ_0EEEEEENS4_6LayoutINS5_IJSC_SC_SC_EEENS5_IJNSA_ILi0EEESV_SV_EEEEENS5_IJNS4_10UnderscoreESY_SY_EEEEENS4_13SM90_TMA_LOADENS4_14ComposedLayoutINS4_7SwizzleILi1ELi4ELi3EEENS4_18smem_ptr_flag_bitsILi16EEENST_INS5_IJNSA_ILi8EEESH_EEENS5_IJSH_SC_EEEEEEEvNS4_8identityENS4_23SM90_TMA_LOAD_MULTICASTES1B_vS1C_EENS_8epilogue10collective18CollectiveEpilogueINS1F_23Sm100TmaWarpSpecializedILi3ELi2ELi16ELb1ELb0EEEJSI_NS5_IJNST_ISF_SC_EENST_INSA_ILi32EEESC_EEEEESJ_SK_SJ_SK_NS1F_6fusion15FusionCallbacksIS1J_NS1O_17LinearCombinationISJ_fSJ_fLNS_15FloatRoundStyleE2EEESI_S1N_JEEENS4_5SM1004TMEM4LOAD26SM100_TMEM_LOAD_16dp256b4xES11_NS12_INS13_ILi2ELi4ELi3EEES16_NST_INS5_IJS17_S1L_EEENS5_IJS1L_SC_EEEEEEENS4_17SM75_U32x4_LDSM_NENS4_14SM90_TMA_STOREES22_NS4_17SM90_U32x4_STSM_NENS4_39AutoVectorizingCopyWithAssumedAlignmentILi128EEEEEEvvEEEEvNT_6ParamsE --------------------------
	.section	.nv.info._ZN7cutlass13device_kernelINS_4gemm6kernel13GemmUniversalIN4cute5tupleIJiiiiEEENS1_10collective13CollectiveMmaINS1_35MainloopSm100TmaUmmaWarpSpecializedILi42ELi2ELi4ENS5_IJNS4_1CILi2EEENSA_ILi1EEESC_EEEEENS5_IJNSA_ILi64EEENSA_ILi96EEENSA_ILi16EEEEEENS_6half_tENS5_IJlSC_lEEESJ_SK_NS4_8TiledMMAINS4_8MMA_AtomIJNS4_20SM100_MMA_F16BF16_SSISJ_SJ_fLi64ELi96ELNS4_4UMMA5MajorE0ELSP_0ELNSO_7ScaleInE0ELSQ_0EEEEEENS4_6LayoutINS5_IJSC_SC_SC_EEENS5_IJNSA_ILi0EEESV_SV_EEEEENS5_IJNS4_10UnderscoreESY_SY_EEEEENS4_13SM90_TMA_LOADENS4_14ComposedLayoutINS4_7SwizzleILi1ELi4ELi3EEENS4_18smem_ptr_flag_bitsILi16EEENST_INS5_IJNSA_ILi8EEESH_EEENS5_IJSH_SC_EEEEEEEvNS4_8identityENS4_23SM90_TMA_LOAD_MULTICASTES1B_vS1C_EENS_8epilogue10collective18CollectiveEpilogueINS1F_23Sm100TmaWarpSpecializedILi3ELi2ELi16ELb1ELb0EEEJSI_NS5_IJNST_ISF_SC_EENST_INSA_ILi32EEESC_EEEEESJ_SK_SJ_SK_NS1F_6fusion15FusionCallbacksIS1J_NS1O_17LinearCombinationISJ_fSJ_fLNS_15FloatRoundStyleE2EEESI_S1N_JEEENS4_5SM1004TMEM4LOAD26SM100_TMEM_LOAD_16dp256b4xES11_NS12_INS13_ILi2ELi4ELi3EEES16_NST_INS5_IJS17_S1L_EEENS5_IJS1L_SC_EEEEEEENS4_17SM75_U32x4_LDSM_NENS4_14SM90_TMA_STOREES22_NS4_17SM90_U32x4_STSM_NENS4_39AutoVectorizingCopyWithAssumedAlignmentILi128EEEEEEvvEEEEvNT_6ParamsE,"",@"SHT_CUDA_INFO"
	.sectionflags	@""
	.align	4


	//----- nvinfo : EIATTR_CUDA_API_VERSION
	.align		4
        /*0000*/ 	.byte	0x04, 0x37
        /*0002*/ 	.short	(.L_31 - .L_30)
.L_30:
        /*0004*/ 	.word	0x00000082


	//----- nvinfo : EIATTR_KPARAM_INFO
	.align		4
.L_31:
        /*0008*/ 	.byte	0x04, 0x17
        /*000a*/ 	.short	(.L_33 - .L_32)
.L_32:
        /*000c*/ 	.word	0x00000000
        /*0010*/ 	.short	0x0000
        /*0012*/ 	.short	0x0000
        /*0014*/ 	.byte	0x00, 0xf0, 0x01, 0x20


	//----- nvinfo : EIATTR_AT_ENTRY_FRAGMENTS
	.align		4
.L_33:
        /*0018*/ 	.byte	0x04, 0x4f
        /*001a*/ 	.short	(.L_35 - .L_34)


	//   ....[0]....
.L_34:
        /*001c*/ 	.word	0x00000006


	//----- nvinfo : EIATTR_RESERVED_SMEM_USED
	.align		4
.L_35:
        /*0020*/ 	.byte	0x01, 0x41
	.zero		2


	//----- nvinfo : EIATTR_SPARSE_MMA_MASK
	.align		4
        /*0024*/ 	.byte	0x03, 0x50
        /*0026*/ 	.short	0x0000


	//----- nvinfo : EIATTR_TCGEN05_1CTA_USED
	.align		4
        /*0028*/ 	.byte	0x01, 0x51
	.zero		2


	//----- nvinfo : EIATTR_MAXREG_COUNT
	.align		4
        /*002c*/ 	.byte	0x03, 0x1b
        /*002e*/ 	.short	0x00ff


	//----- nvinfo : EIATTR_NUM_BARRIERS
	.align		4
        /*0030*/ 	.byte	0x02, 0x4c
        /*0032*/ 	.byte	0x07
	.zero		1


	//----- nvinfo : EIATTR_EXTERNS
	.align		4
        /*0034*/ 	.byte	0x04, 0x0f
        /*0036*/ 	.short	(.L_37 - .L_36)


	//   ....[0]....
	.align		4
.L_36:
        /*0038*/ 	.word	index@(__assertfail)


	//----- nvinfo : EIATTR_MERCURY_ISA_VERSION
	.align		4
.L_37:
        /*003c*/ 	.byte	0x03, 0x5f
        /*003e*/ 	.short	0x0101


	//----- nvinfo : EIATTR_INT_WARP_WIDE_INSTR_OFFSETS
	.align		4
        /*0040*/ 	.byte	0x04, 0x31
        /*0042*/ 	.short	(.L_39 - .L_38)


	//   ....[0]....
.L_38:
        /*0044*/ 	.word	0x00005600


	//   ....[1]....
        /*0048*/ 	.word	0x00005630


	//   ....[2]....
        /*004c*/ 	.word	0x00005650


	//   ....[3]....
        /*0050*/ 	.word	0x00006240


	//   ....[4]....
        /*0054*/ 	.word	0x000062a0


	//   ....[5]....
        /*0058*/ 	.word	0x00006390


	//   ....[6]....
        /*005c*/ 	.word	0x00006420


	//   ....[7]....
        /*0060*/ 	.word	0x00006510


	//   ....[8]....
        /*0064*/ 	.word	0x000065c0


	//----- nvinfo : EIATTR_COOP_GROUP_MASK_REGIDS
	.align		4
.L_39:
        /*0068*/ 	.byte	0x04, 0x29
        /*006a*/ 	.short	(.L_41 - .L_40)


	//   ....[0]....
.L_40:
        /*006c*/ 	.word	0xffffffff


	//   ....[1]....
        /*0070*/ 	.word	0xffffffff


	//   ....[2]....
        /*0074*/ 	.word	0xffffffff


	//   ....[3]....
        /*0078*/ 	.word	0xffffffff


	//   ....[4]....
        /*007c*/ 	.word	0xffffffff


	//   ....[5]....
        /*0080*/ 	.word	0xffffffff


	//   ....[6]....
        /*0084*/ 	.word	0xffffffff


	//   ....[7]....
        /*0088*/ 	.word	0xffffffff


	//   ....[8]....
        /*008c*/ 	.word	0xffffffff


	//   ....[9]....
        /*0090*/ 	.word	0xffffffff


	//   ....[10]....
        /*0094*/ 	.word	0xffffffff


	//   ....[11]....
        /*0098*/ 	.word	0xffffffff


	//   ....[12]....
        /*009c*/ 	.word	0xffffffff


	//   ....[13]....
        /*00a0*/ 	.word	0xffffffff


	//----- nvinfo : EIATTR_COOP_GROUP_INSTR_OFFSETS
	.align		4
.L_41:
        /*00a4*/ 	.byte	0x04, 0x28
        /*00a6*/ 	.short	(.L_43 - .L_42)


	//   ....[0]....
.L_42:
        /*00a8*/ 	.word	0x00000080


	//   ....[1]....
        /*00ac*/ 	.word	0x000004f0


	//   ....[2]....
        /*00b0*/ 	.word	0x00000b70


	//   ....[3]....
        /*00b4*/ 	.word	0x00000cf0


	//   ....[4]....
        /*00b8*/ 	.word	0x00000df0


	//   ....[5]....
        /*00bc*/ 	.word	0x00000f60


	//   ....[6]....
        /*00c0*/ 	.word	0x00001100


	//   ....[7]....
        /*00c4*/ 	.word	0x000012c0


	//   ....[8]....
        /*00c8*/ 	.word	0x00002510


	//   ....[9]....
        /*00cc*/ 	.word	0x00004950


	//   ....[10]....
        /*00d0*/ 	.word	0x00004b60


	//   ....[11]....
        /*00d4*/ 	.word	0x00004b90


	//   ....[12]....
        /*00d8*/ 	.word	0x000054e0


	//   ....[13]....
        /*00dc*/ 	.word	0x00005710


	//----- nvinfo : EIATTR_VRC_CTA_INIT_COUNT
	.align		4
.L_43:
        /*00e0*/ 	.byte	0x02, 0x4a
        /*00e2*/ 	.byte	0x80
	.zero		1


	//----- nvinfo : EIATTR_SYSCALL_OFFSETS
	.align		4
        /*00e4*/ 	.byte	0x04, 0x46
        /*00e6*/ 	.short	(.L_45 - .L_44)


	//   ....[0]....
.L_44:
        /*00e8*/ 	.word	0x00007220


	//   ....[1]....
        /*00ec*/ 	.word	0x00007310


	//   ....[2]....
        /*00f0*/ 	.word	0x00007a90


	//   ....[3]....
        /*00f4*/ 	.word	0x00008350


	//   ....[4]....
        /*00f8*/ 	.word	0x00008c00


	//----- nvinfo : EIATTR_MBARRIER_INSTR_OFFSETS
	.align		4
.L_45:
        /*00fc*/ 	.byte	0x04, 0x39
        /*00fe*/ 	.short	(.L_47 - .L_46)


	//   ....[0]....
.L_46:
        /*0100*/ 	.word	0x00000610
        /*0104*/ 	.word	0x000000ff
        /*0108*/ 	.word	0x00000000
        /*010c*/ 	.short	0x0100
        /*010e*/ 	.byte	0x04
	.zero		1


	//   ....[1]....
        /*0110*/ 	.word	0x00000620
        /*0114*/ 	.word	0x000000ff
        /*0118*/ 	.word	0x00000150
        /*011c*/ 	.short	0x0100
        /*011e*/ 	.byte	0x04
	.zero		1


	//   ....[2]....
        /*0120*/ 	.word	0x00000630
        /*0124*/ 	.word	0x000000ff
        /*0128*/ 	.word	0x00000008
        /*012c*/ 	.short	0x0100
        /*012e*/ 	.byte	0x04
	.zero		1


	//   ....[3]....
        /*0130*/ 	.word	0x00000640
        /*0134*/ 	.word	0x000000ff
        /*0138*/ 	.word	0x00000158
        /*013c*/ 	.short	0x0100
        /*013e*/ 	.byte	0x04
	.zero		1


	//   ....[4]....
        /*0140*/ 	.word	0x00000650
        /*0144*/ 	.word	0x000000ff
        /*0148*/ 	.word	0x00000010
        /*014c*/ 	.short	0x0100
        /*014e*/ 	.byte	0x04
	.zero		1


	//   ....[5]....
        /*0150*/ 	.word	0x00000660
        /*0154*/ 	.word	0x000000ff
        /*0158*/ 	.word	0x00000160
        /*015c*/ 	.short	0x0100
        /*015e*/ 	.byte	0x04
	.zero		1


	//   ....[6]....
        /*0160*/ 	.word	0x00000670
        /*0164*/ 	.word	0x000000ff
        /*0168*/ 	.word	0x00000018
        /*016c*/ 	.short	0x0100
        /*016e*/ 	.byte	0x04
	.zero		1


	//   ....[7]....
        /*0170*/ 	.word	0x00000680
        /*0174*/ 	.word	0x000000ff
        /*0178*/ 	.word	0x00000168
        /*017c*/ 	.short	0x0100
        /*017e*/ 	.byte	0x04
	.zero		1


	//   ....[8]....
        /*0180*/ 	.word	0x00000690
        /*0184*/ 	.word	0x000000ff
        /*0188*/ 	.word	0x00000020
        /*018c*/ 	.short	0x0100
        /*018e*/ 	.byte	0x04
	.zero		1


	//   ....[9]....
        /*0190*/ 	.word	0x000006a0
        /*0194*/ 	.word	0x000000ff
        /*0198*/ 	.word	0x00000170
        /*019c*/ 	.short	0x0100
        /*019e*/ 	.byte	0x04
	.zero		1


	//   ....[10]....
        /*01a0*/ 	.word	0x000006b0
        /*01a4*/ 	.word	0x000000ff
        /*01a8*/ 	.word	0x00000028
        /*01ac*/ 	.short	0x0100
        /*01ae*/ 	.byte	0x04
	.zero		1


	//   ....[11]....
        /*01b0*/ 	.word	0x000006c0
        /*01b4*/ 	.word	0x000000ff
        /*01b8*/ 	.word	0x00000178
        /*01bc*/ 	.short	0x0100
        /*01be*/ 	.byte	0x04
	.zero		1


	//   ....[12]....
        /*01c0*/ 	.word	0x000006d0
        /*01c4*/ 	.word	0x000000ff
        /*01c8*/ 	.word	0x00000030
        /*01cc*/ 	.short	0x0100
        /*01ce*/ 	.byte	0x04
	.zero		1


	//   ....[13]....
        /*01d0*/ 	.word	0x000006e0
        /*01d4*/ 	.word	0x000000ff
        /*01d8*/ 	.word	0x00000180
        /*01dc*/ 	.short	0x0100
        /*01de*/ 	.byte	0x04
	.zero		1


	//   ....[14]....
        /*01e0*/ 	.word	0x000006f0
        /*01e4*/ 	.word	0x000000ff
        /*01e8*/ 	.word	0x00000038
        /*01ec*/ 	.short	0x0100
        /*01ee*/ 	.byte	0x04
	.zero		1


	//   ....[15]....
        /*01f0*/ 	.word	0x00000700
        /*01f4*/ 	.word	0x000000ff
        /*01f8*/ 	.word	0x00000188
        /*01fc*/ 	.short	0x0100
        /*01fe*/ 	.byte	0x04
	.zero		1


	//   ....[16]....
        /*0200*/ 	.word	0x00000710
        /*0204*/ 	.word	0x000000ff
        /*0208*/ 	.word	0x00000040
        /*020c*/ 	.short	0x0100
        /*020e*/ 	.byte	0x04
	.zero		1


	//   ....[17]....
        /*0210*/ 	.word	0x00000720
        /*0214*/ 	.word	0x000000ff
        /*0218*/ 	.word	0x00000190
        /*021c*/ 	.short	0x0100
        /*021e*/ 	.byte	0x04
	.zero		1


	//   ....[18]....
        /*0220*/ 	.word	0x00000730
        /*0224*/ 	.word	0x000000ff
        /*0228*/ 	.word	0x00000048
        /*022c*/ 	.short	0x0100
        /*022e*/ 	.byte	0x04
	.zero		1


	//   ....[19]....
        /*0230*/ 	.word	0x00000740
        /*0234*/ 	.word	0x000000ff
        /*0238*/ 	.word	0x00000198
        /*023c*/ 	.short	0x0100
        /*023e*/ 	.byte	0x04
	.zero		1


	//   ....[20]....
        /*0240*/ 	.word	0x00000750
        /*0244*/ 	.word	0x000000ff
        /*0248*/ 	.word	0x00000050
        /*024c*/ 	.short	0x0100
        /*024e*/ 	.byte	0x04
	.zero		1


	//   ....[21]....
        /*0250*/ 	.word	0x00000760
        /*0254*/ 	.word	0x000000ff
        /*0258*/ 	.word	0x000001a0
        /*025c*/ 	.short	0x0100
        /*025e*/ 	.byte	0x04
	.zero		1


	//   ....[22]....
        /*0260*/ 	.word	0x00000770
        /*0264*/ 	.word	0x000000ff
        /*0268*/ 	.word	0x00000058
        /*026c*/ 	.short	0x0100
        /*026e*/ 	.byte	0x04
	.zero		1


	//   ....[23]....
        /*0270*/ 	.word	0x00000780
        /*0274*/ 	.word	0x000000ff
        /*0278*/ 	.word	0x000001a8
        /*027c*/ 	.short	0x0100
        /*027e*/ 	.byte	0x04
	.zero		1


	//   ....[24]....
        /*0280*/ 	.word	0x00000790
        /*0284*/ 	.word	0x000000ff
        /*0288*/ 	.word	0x00000060
        /*028c*/ 	.short	0x0100
        /*028e*/ 	.byte	0x04
	.zero		1


	//   ....[25]....
        /*0290*/ 	.word	0x000007a0
        /*0294*/ 	.word	0x000000ff
        /*0298*/ 	.word	0x000001b0
        /*029c*/ 	.short	0x0100
        /*029e*/ 	.byte	0x04
	.zero		1


	//   ....[26]....
        /*02a0*/ 	.word	0x000007b0
        /*02a4*/ 	.word	0x000000ff
        /*02a8*/ 	.word	0x00000068
        /*02ac*/ 	.short	0x0100
        /*02ae*/ 	.byte	0x04
	.zero		1


	//   ....[27]....
        /*02b0*/ 	.word	0x000007c0
        /*02b4*/ 	.word	0x000000ff
        /*02b8*/ 	.word	0x000001b8
        /*02bc*/ 	.short	0x0100
        /*02be*/ 	.byte	0x04
	.zero		1


	//   ....[28]....
        /*02c0*/ 	.word	0x000007d0
        /*02c4*/ 	.word	0x000000ff
        /*02c8*/ 	.word	0x00000070
        /*02cc*/ 	.short	0x0100
        /*02ce*/ 	.byte	0x04
	.zero		1


	//   ....[29]....
        /*02d0*/ 	.word	0x000007e0
        /*02d4*/ 	.word	0x000000ff
        /*02d8*/ 	.word	0x000001c0
        /*02dc*/ 	.short	0x0100
        /*02de*/ 	.byte	0x04
	.zero		1


	//   ....[30]....
        /*02e0*/ 	.word	0x000007f0
        /*02e4*/ 	.word	0x000000ff
        /*02e8*/ 	.word	0x00000078
        /*02ec*/ 	.short	0x0100
        /*02ee*/ 	.byte	0x04
	.zero		1


	//   ....[31]....
        /*02f0*/ 	.word	0x00000800
        /*02f4*/ 	.word	0x000000ff
        /*02f8*/ 	.word	0x000001c8
        /*02fc*/ 	.short	0x0100
        /*02fe*/ 	.byte	0x04
	.zero		1


	//   ....[32]....
        /*0300*/ 	.word	0x00000810
        /*0304*/ 	.word	0x000000ff
        /*0308*/ 	.word	0x00000080
        /*030c*/ 	.short	0x0100
        /*030e*/ 	.byte	0x04
	.zero		1


	//   ....[33]....
        /*0310*/ 	.word	0x00000820
        /*0314*/ 	.word	0x000000ff
        /*0318*/ 	.word	0x000001d0
        /*031c*/ 	.short	0x0100
        /*031e*/ 	.byte	0x04
	.zero		1


	//   ....[34]....
        /*0320*/ 	.word	0x00000830
        /*0324*/ 	.word	0x000000ff
        /*0328*/ 	.word	0x00000088
        /*032c*/ 	.short	0x0100
        /*032e*/ 	.byte	0x04
	.zero		1


	//   ....[35]....
        /*0330*/ 	.word	0x00000840
        /*0334*/ 	.word	0x000000ff
        /*0338*/ 	.word	0x000001d8
        /*033c*/ 	.short	0x0100
        /*033e*/ 	.byte	0x04
	.zero		1


	//   ....[36]....
        /*0340*/ 	.word	0x00000850
        /*0344*/ 	.word	0x000000ff
        /*0348*/ 	.word	0x00000090
        /*034c*/ 	.short	0x0100
        /*034e*/ 	.byte	0x04
	.zero		1


	//   ....[37]....
        /*0350*/ 	.word	0x00000860
        /*0354*/ 	.word	0x000000ff
        /*0358*/ 	.word	0x000001e0
        /*035c*/ 	.short	0x0100
        /*035e*/ 	.byte	0x04
	.zero		1


	//   ....[38]....
        /*0360*/ 	.word	0x00000870
        /*0364*/ 	.word	0x000000ff
        /*0368*/ 	.word	0x00000098
        /*036c*/ 	.short	0x0100
        /*036e*/ 	.byte	0x04
	.zero		1


	//   ....[39]....
        /*0370*/ 	.word	0x00000880
        /*0374*/ 	.word	0x000000ff
        /*0378*/ 	.word	0x000001e8
        /*037c*/ 	.short	0x0100
        /*037e*/ 	.byte	0x04
	.zero		1


	//   ....[40]....
        /*0380*/ 	.word	0x00000890
        /*0384*/ 	.word	0x000000ff
        /*0388*/ 	.word	0x000000a0
        /*038c*/ 	.short	0x0100
        /*038e*/ 	.byte	0x04
	.zero		1


	//   ....[41]....
        /*0390*/ 	.word	0x000008a0
        /*0394*/ 	.word	0x000000ff
        /*0398*/ 	.word	0x000001f0
        /*039c*/ 	.short	0x0100
        /*039e*/ 	.byte	0x04
	.zero		1


	//   ....[42]....
        /*03a0*/ 	.word	0x000008b0
        /*03a4*/ 	.word	0x000000ff
        /*03a8*/ 	.word	0x000000a8
        /*03ac*/ 	.short	0x0100
        /*03ae*/ 	.byte	0x04
	.zero		1


	//   ....[43]....
        /*03b0*/ 	.word	0x000008c0
        /*03b4*/ 	.word	0x000000ff
        /*03b8*/ 	.word	0x000001f8
        /*03bc*/ 	.short	0x0100
        /*03be*/ 	.byte	0x04
	.zero		1


	//   ....[44]....
        /*03c0*/ 	.word	0x000008d0
        /*03c4*/ 	.word	0x000000ff
        /*03c8*/ 	.word	0x000000b0
        /*03cc*/ 	.short	0x0100
        /*03ce*/ 	.byte	0x04
	.zero		1


	//   ....[45]....
        /*03d0*/ 	.word	0x000008e0
        /*03d4*/ 	.word	0x000000ff
        /*03d8*/ 	.word	0x00000200
        /*03dc*/ 	.short	0x0100
        /*03de*/ 	.byte	0x04
	.zero		1


	//   ....[46]....
        /*03e0*/ 	.word	0x000008f0
        /*03e4*/ 	.word	0x000000ff
        /*03e8*/ 	.word	0x000000b8
        /*03ec*/ 	.short	0x0100
        /*03ee*/ 	.byte	0x04
	.zero		1


	//   ....[47]....
        /*03f0*/ 	.word	0x00000900
        /*03f4*/ 	.word	0x000000ff
        /*03f8*/ 	.word	0x00000208
        /*03fc*/ 	.short	0x0100
        /*03fe*/ 	.byte	0x04
	.zero		1


	//   ....[48]....
        /*0400*/ 	.word	0x00000910
        /*0404*/ 	.word	0x000000ff
        /*0408*/ 	.word	0x000000c0
        /*040c*/ 	.short	0x0100
        /*040e*/ 	.byte	0x04
	.zero		1


	//   ....[49]....
        /*0410*/ 	.word	0x00000920
        /*0414*/ 	.word	0x000000ff
        /*0418*/ 	.word	0x00000210
        /*041c*/ 	.short	0x0100
        /*041e*/ 	.byte	0x04
	.zero		1


	//   ....[50]....
        /*0420*/ 	.word	0x00000930
        /*0424*/ 	.word	0x000000ff
        /*0428*/ 	.word	0x000000c8
        /*042c*/ 	.short	0x0100
        /*042e*/ 	.byte	0x04
	.zero		1


	//   ....[51]....
        /*0430*/ 	.word	0x00000940
        /*0434*/ 	.word	0x000000ff
        /*0438*/ 	.word	0x00000218
        /*043c*/ 	.short	0x0100
        /*043e*/ 	.byte	0x04
	.zero		1


	//   ....[52]....
        /*0440*/ 	.word	0x00000950
        /*0444*/ 	.word	0x000000ff
        /*0448*/ 	.word	0x000000d0
        /*044c*/ 	.short	0x0100
        /*044e*/ 	.byte	0x04
	.zero		1


	//   ....[53]....
        /*0450*/ 	.word	0x00000960
        /*0454*/ 	.word	0x000000ff
        /*0458*/ 	.word	0x00000220
        /*045c*/ 	.short	0x0100
        /*045e*/ 	.byte	0x04
	.zero		1


	//   ....[54]....
        /*0460*/ 	.word	0x00000970
        /*0464*/ 	.word	0x000000ff
        /*0468*/ 	.word	0x000000d8
        /*046c*/ 	.short	0x0100
        /*046e*/ 	.byte	0x04
	.zero		1


	//   ....[55]....
        /*0470*/ 	.word	0x00000980
        /*0474*/ 	.word	0x000000ff
        /*0478*/ 	.word	0x00000228
        /*047c*/ 	.short	0x0100
        /*047e*/ 	.byte	0x04
	.zero		1


	//   ....[56]....
        /*0480*/ 	.word	0x00000990
        /*0484*/ 	.word	0x000000ff
        /*0488*/ 	.word	0x000000e0
        /*048c*/ 	.short	0x0100
        /*048e*/ 	.byte	0x04
	.zero		1


	//   ....[57]....
        /*0490*/ 	.word	0x000009a0
        /*0494*/ 	.word	0x000000ff
        /*0498*/ 	.word	0x00000230
        /*049c*/ 	.short	0x0100
        /*049e*/ 	.byte	0x04
	.zero		1


	//   ....[58]....
        /*04a0*/ 	.word	0x000009b0
        /*04a4*/ 	.word	0x000000ff
        /*04a8*/ 	.word	0x000000e8
        /*04ac*/ 	.short	0x0100
        /*04ae*/ 	.byte	0x04
	.zero		1


	//   ....[59]....
        /*04b0*/ 	.word	0x000009c0
        /*04b4*/ 	.word	0x000000ff
        /*04b8*/ 	.word	0x00000238
        /*04bc*/ 	.short	0x0100
        /*04be*/ 	.byte	0x04
	.zero		1


	//   ....[60]....
        /*04c0*/ 	.word	0x000009d0
        /*04c4*/ 	.word	0x000000ff
        /*04c8*/ 	.word	0x000000f0
        /*04cc*/ 	.short	0x0100
        /*04ce*/ 	.byte	0x04
	.zero		1


	//   ....[61]....
        /*04d0*/ 	.word	0x000009e0
        /*04d4*/ 	.word	0x000000ff
        /*04d8*/ 	.word	0x00000240
        /*04dc*/ 	.short	0x0100
        /*04de*/ 	.byte	0x04
	.zero		1


	//   ....[62]....
        /*04e0*/ 	.word	0x000009f0
        /*04e4*/ 	.word	0x000000ff
        /*04e8*/ 	.word	0x000000f8
        /*04ec*/ 	.short	0x0100
        /*04ee*/ 	.byte	0x04
	.zero		1


	//   ....[63]....
        /*04f0*/ 	.word	0x00000a00
        /*04f4*/ 	.word	0x000000ff
        /*04f8*/ 	.word	0x00000248
        /*04fc*/ 	.short	0x0100
        /*04fe*/ 	.byte	0x04
	.zero		1


	//   ....[64]....
        /*0500*/ 	.word	0x00000a10
        /*0504*/ 	.word	0x000000ff
        /*0508*/ 	.word	0x00000100
        /*050c*/ 	.short	0x0100
        /*050e*/ 	.byte	0x04
	.zero		1


	//   ....[65]....
        /*0510*/ 	.word	0x00000a20
        /*0514*/ 	.word	0x000000ff
        /*0518*/ 	.word	0x00000250
        /*051c*/ 	.short	0x0100
        /*051e*/ 	.byte	0x04
	.zero		1


	//   ....[66]....
        /*0520*/ 	.word	0x00000a30
        /*0524*/ 	.word	0x000000ff
        /*0528*/ 	.word	0x00000108
        /*052c*/ 	.short	0x0100
        /*052e*/ 	.byte	0x04
	.zero		1


	//   ....[67]....
        /*0530*/ 	.word	0x00000a40
        /*0534*/ 	.word	0x000000ff
        /*0538*/ 	.word	0x00000258
        /*053c*/ 	.short	0x0100
        /*053e*/ 	.byte	0x04
	.zero		1


	//   ....[68]....
        /*0540*/ 	.word	0x00000a50
        /*0544*/ 	.word	0x000000ff
        /*0548*/ 	.word	0x00000110
        /*054c*/ 	.short	0x0100
        /*054e*/ 	.byte	0x04
	.zero		1


	//   ....[69]....
        /*0550*/ 	.word	0x00000a60
        /*0554*/ 	.word	0x000000ff
        /*0558*/ 	.word	0x00000260
        /*055c*/ 	.short	0x0100
        /*055e*/ 	.byte	0x04
	.zero		1


	//   ....[70]....
        /*0560*/ 	.word	0x00000a70
        /*0564*/ 	.word	0x000000ff
        /*0568*/ 	.word	0x00000118
        /*056c*/ 	.short	0x0100
        /*056e*/ 	.byte	0x04
	.zero		1


	//   ....[71]....
        /*0570*/ 	.word	0x00000a80
        /*0574*/ 	.word	0x000000ff
        /*0578*/ 	.word	0x00000268
        /*057c*/ 	.short	0x0100
        /*057e*/ 	.byte	0x04
	.zero		1


	//   ....[72]....
        /*0580*/ 	.word	0x00000a90
        /*0584*/ 	.word	0x000000ff
        /*0588*/ 	.word	0x00000120
        /*058c*/ 	.short	0x0100
        /*058e*/ 	.byte	0x04
	.zero		1


	//   ....[73]....
        /*0590*/ 	.word	0x00000aa0
        /*0594*/ 	.word	0x000000ff
        /*0598*/ 	.word	0x00000270
        /*059c*/ 	.short	0x0100
        /*059e*/ 	.byte	0x04
	.zero		1


	//   ....[74]....
        /*05a0*/ 	.word	0x00000ab0
        /*05a4*/ 	.word	0x000000ff
        /*05a8*/ 	.word	0x00000128
        /*05ac*/ 	.short	0x0100
        /*05ae*/ 	.byte	0x04
	.zero		1


	//   ....[75]....
        /*05b0*/ 	.word	0x00000ac0
        /*05b4*/ 	.word	0x000000ff
        /*05b8*/ 	.word	0x00000278
        /*05bc*/ 	.short	0x0100
        /*05be*/ 	.byte	0x04
	.zero		1


	//   ....[76]....
        /*05c0*/ 	.word	0x00000ad0
        /*05c4*/ 	.word	0x000000ff
        /*05c8*/ 	.word	0x00000130
        /*05cc*/ 	.short	0x0100
        /*05ce*/ 	.byte	0x04
	.zero		1


	//   ....[77]....
        /*05d0*/ 	.word	0x00000ae0
        /*05d4*/ 	.word	0x000000ff
        /*05d8*/ 	.word	0x00000280
        /*05dc*/ 	.short	0x0100
        /*05de*/ 	.byte	0x04
	.zero		1


	//   ....[78]....
        /*05e0*/ 	.word	0x00000af0
        /*05e4*/ 	.word	0x000000ff
        /*05e8*/ 	.word	0x00000138
        /*05ec*/ 	.short	0x0100
        /*05ee*/ 	.byte	0x04
	.zero		1


	//   ....[79]....
        /*05f0*/ 	.word	0x00000b00
        /*05f4*/ 	.word	0x000000ff
        /*05f8*/ 	.word	0x00000288
        /*05fc*/ 	.short	0x0100
        /*05fe*/ 	.byte	0x04
	.zero		1


	//   ....[80]....
        /*0600*/ 	.word	0x00000b10
        /*0604*/ 	.word	0x000000ff
        /*0608*/ 	.word	0x00000140
        /*060c*/ 	.short	0x0100
        /*060e*/ 	.byte	0x04
	.zero		1


	//   ....[81]....
        /*0610*/ 	.word	0x00000b20
        /*0614*/ 	.word	0x000000ff
        /*0618*/ 	.word	0x00000290
        /*061c*/ 	.short	0x0100
        /*061e*/ 	.byte	0x04
	.zero		1


	//   ....[82]....
        /*0620*/ 	.word	0x00000b30
        /*0624*/ 	.word	0x000000ff
        /*0628*/ 	.word	0x00000148
        /*062c*/ 	.short	0x0100
        /*062e*/ 	.byte	0x04
	.zero		1


	//   ....[83]....
        /*0630*/ 	.word	0x00000b40
        /*0634*/ 	.word	0x000000ff
        /*0638*/ 	.word	0x00000298
        /*063c*/ 	.short	0x0100
        /*063e*/ 	.byte	0x04
	.zero		1


	//   ....[84]....
        /*0640*/ 	.word	0x00000c80
        /*0644*/ 	.word	0x000000ff
        /*0648*/ 	.word	0x000002a0
        /*064c*/ 	.short	0x0100
        /*064e*/ 	.byte	0x04
	.zero		1


	//   ....[85]....
        /*0650*/ 	.word	0x00000c90
        /*0654*/ 	.word	0x000000ff
        /*0658*/ 	.word	0x000002b8
        /*065c*/ 	.short	0x0100
        /*065e*/ 	.byte	0x04
	.zero		1


	//   ....[86]....
        /*0660*/ 	.word	0x00000ca0
        /*0664*/ 	.word	0x000000ff
        /*0668*/ 	.word	0x000002a8
        /*066c*/ 	.short	0x0100
        /*066e*/ 	.byte	0x04
	.zero		1


	//   ....[87]....
        /*0670*/ 	.word	0x00000cb0
        /*0674*/ 	.word	0x000000ff
        /*0678*/ 	.word	0x000002c0
        /*067c*/ 	.short	0x0100
        /*067e*/ 	.byte	0x04
	.zero		1


	//   ....[88]....
        /*0680*/ 	.word	0x00000cc0
        /*0684*/ 	.word	0x000000ff
        /*0688*/ 	.word	0x000002b0
        /*068c*/ 	.short	0x0100
        /*068e*/ 	.byte	0x04
	.zero		1


	//   ....[89]....
        /*0690*/ 	.word	0x00000cd0
        /*0694*/ 	.word	0x000000ff
        /*0698*/ 	.word	0x000002c8
        /*069c*/ 	.short	0x0100
        /*069e*/ 	.byte	0x04
	.zero		1


	//   ....[90]....
        /*06a0*/ 	.word	0x00000dc0
        /*06a4*/ 	.word	0x000000ff
        /*06a8*/ 	.word	0x000002d0
        /*06ac*/ 	.short	0x0100
        /*06ae*/ 	.byte	0x06
	.zero		1


	//   ....[91]....
        /*06b0*/ 	.word	0x00000dd0
        /*06b4*/ 	.word	0x000000ff
        /*06b8*/ 	.word	0x000002d8
        /*06bc*/ 	.short	0x0100
        /*06be*/ 	.byte	0x06
	.zero		1


	//   ....[92]....
        /*06c0*/ 	.word	0x00000f10
        /*06c4*/ 	.word	0x000000ff
        /*06c8*/ 	.word	0x000002e0
        /*06cc*/ 	.short	0x0100
        /*06ce*/ 	.byte	0x06
	.zero		1


	//   ....[93]....
        /*06d0*/ 	.word	0x00000f20
        /*06d4*/ 	.word	0x000000ff
        /*06d8*/ 	.word	0x000002f0
        /*06dc*/ 	.short	0x0100
        /*06de*/ 	.byte	0x06
	.zero		1


	//   ....[94]....
        /*06e0*/ 	.word	0x00000f30
        /*06e4*/ 	.word	0x000000ff
        /*06e8*/ 	.word	0x000002e8
        /*06ec*/ 	.short	0x0100
        /*06ee*/ 	.byte	0x06
	.zero		1


	//   ....[95]....
        /*06f0*/ 	.word	0x00000f40
        /*06f4*/ 	.word	0x000000ff
        /*06f8*/ 	.word	0x000002f8
        /*06fc*/ 	.short	0x0100
        /*06fe*/ 	.byte	0x06
	.zero		1


	//   ....[96]....
        /*0700*/ 	.word	0x00001070
        /*0704*/ 	.word	0x000000ff
        /*0708*/ 	.word	0x00000300
        /*070c*/ 	.short	0x0100
        /*070e*/ 	.byte	0x04
	.zero		1


	//   ....[97]....
        /*0710*/ 	.word	0x00001080
        /*0714*/ 	.word	0x000000ff
        /*0718*/ 	.word	0x00000320
        /*071c*/ 	.short	0x0100
        /*071e*/ 	.byte	0x04
	.zero		1


	//   ....[98]....
        /*0720*/ 	.word	0x00001090
        /*0724*/ 	.word	0x000000ff
        /*0728*/ 	.word	0x00000308
        /*072c*/ 	.short	0x0100
        /*072e*/ 	.byte	0x04
	.zero		1


	//   ....[99]....
        /*0730*/ 	.word	0x000010a0
        /*0734*/ 	.word	0x000000ff
        /*0738*/ 	.word	0x00000328
        /*073c*/ 	.short	0x0100
        /*073e*/ 	.byte	0x04
	.zero		1


	//   ....[100]....
        /*0740*/ 	.word	0x000010b0
        /*0744*/ 	.word	0x000000ff
        /*0748*/ 	.word	0x00000310
        /*074c*/ 	.short	0x0100
        /*074e*/ 	.byte	0x04
	.zero		1


	//   ....[101]....
        /*0750*/ 	.word	0x000010c0
        /*0754*/ 	.word	0x000000ff
        /*0758*/ 	.word	0x00000330
        /*075c*/ 	.short	0x0100
        /*075e*/ 	.byte	0x04
	.zero		1


	//   ....[102]....
        /*0760*/ 	.word	0x000010d0
        /*0764*/ 	.word	0x000000ff
        /*0768*/ 	.word	0x00000318
        /*076c*/ 	.short	0x0100
        /*076e*/ 	.byte	0x04
	.zero		1


	//   ....[103]....
        /*0770*/ 	.word	0x000010e0
        /*0774*/ 	.word	0x000000ff
        /*0778*/ 	.word	0x00000338
        /*077c*/ 	.short	0x0100
        /*077e*/ 	.byte	0x04
	.zero		1


	//   ....[104]....
        /*0780*/ 	.word	0x000011d0
        /*0784*/ 	.word	0x000000ff
        /*0788*/ 	.word	0x00000340
        /*078c*/ 	.short	0x0100
        /*078e*/ 	.byte	0x04
	.zero		1


	//   ....[105]....
        /*0790*/ 	.word	0x000011e0
        /*0794*/ 	.word	0x000000ff
        /*0798*/ 	.word	0x00000350
        /*079c*/ 	.short	0x0100
        /*079e*/ 	.byte	0x04
	.zero		1


	//   ....[106]....
        /*07a0*/ 	.word	0x000011f0
        /*07a4*/ 	.word	0x000000ff
        /*07a8*/ 	.word	0x00000348
        /*07ac*/ 	.short	0x0100
        /*07ae*/ 	.byte	0x04
	.zero		1


	//   ....[107]....
        /*07b0*/ 	.word	0x00001200
        /*07b4*/ 	.word	0x000000ff
        /*07b8*/ 	.word	0x00000358
        /*07bc*/ 	.short	0x0100
        /*07be*/ 	.byte	0x04
	.zero		1


	//   ....[108]....
        /*07c0*/ 	.word	0x00001db0
        /*07c4*/ 	.word	0x00000000
        /*07c8*/ 	.word	0x00000350
        /*07cc*/ 	.short	0x010a
        /*07ce*/ 	.byte	0xff
	.zero		1


	//   ....[109]....
        /*07d0*/ 	.word	0x00001de0
        /*07d4*/ 	.word	0x00000000
        /*07d8*/ 	.word	0x00000340
        /*07dc*/ 	.short	0x0101
        /*07de*/ 	.byte	0xff
	.zero		1


	//   ....[110]....
        /*07e0*/ 	.word	0x00001e90
        /*07e4*/ 	.word	0x000000ff
        /*07e8*/ 	.word	0x00000150
        /*07ec*/ 	.short	0x010a
        /*07ee*/ 	.byte	0x06
	.zero		1


	//   ....[111]....
        /*07f0*/ 	.word	0x00001f10
        /*07f4*/ 	.word	0x000000ff
        /*07f8*/ 	.word	0x00000150
        /*07fc*/ 	.short	0x010a
        /*07fe*/ 	.byte	0x21
	.zero		1


	//   ....[112]....
        /*0800*/ 	.word	0x000020a0
        /*0804*/ 	.word	0x000000ff
        /*0808*/ 	.word	0x00000150
        /*080c*/ 	.short	0x010a
        /*080e*/ 	.byte	0x06
	.zero		1


	//   ....[113]....
        /*0810*/ 	.word	0x000021d0
        /*0814*/ 	.word	0x000000ff
        /*0818*/ 	.word	0x000002d8
        /*081c*/ 	.short	0x0101
        /*081e*/ 	.byte	0x0f
	.zero		1


	//   ....[114]....
        /*0820*/ 	.word	0x000021f0
        /*0824*/ 	.word	0x000000ff
        /*0828*/ 	.word	0x00000150
        /*082c*/ 	.short	0x010a
        /*082e*/ 	.byte	0x06
	.zero		1


	//   ....[115]....
        /*0830*/ 	.word	0x00002270
        /*0834*/ 	.word	0x000000ff
        /*0838*/ 	.word	0x00000150
        /*083c*/ 	.short	0x010a
        /*083e*/ 	.byte	0x09
	.zero		1


	//   ....[116]....
        /*0840*/ 	.word	0x00002400
        /*0844*/ 	.word	0x000000ff
        /*0848*/ 	.word	0x00000150
        /*084c*/ 	.short	0x010a
        /*084e*/ 	.byte	0x07
	.zero		1


	//   ....[117]....
        /*0850*/ 	.word	0x00002540
        /*0854*/ 	.word	0x00000003
        /*0858*/ 	.word	0x000002e0
        /*085c*/ 	.short	0x010a
        /*085e*/ 	.byte	0xff
	.zero		1


	//   ....[118]....
        /*0860*/ 	.word	0x00002690
        /*0864*/ 	.word	0x00000000
        /*0868*/ 	.word	0x00000000
        /*086c*/ 	.short	0x0101
        /*086e*/ 	.byte	0xff
	.zero		1


	//   ....[119]....
        /*0870*/ 	.word	0x00002c40
        /*0874*/ 	.word	0x000000ff
        /*0878*/ 	.word	0x00000000
        /*087c*/ 	.short	0x010a
        /*087e*/ 	.byte	0x04
	.zero		1


	//   ....[120]....
        /*0880*/ 	.word	0x00002cd0
        /*0884*/ 	.word	0x000000ff
        /*0888*/ 	.word	0x00000000
        /*088c*/ 	.short	0x010a
        /*088e*/ 	.byte	0x05
	.zero		1


	//   ....[121]....
        /*0890*/ 	.word	0x00002d60
        /*0894*/ 	.word	0x000000ff
        /*0898*/ 	.word	0x00000000
        /*089c*/ 	.short	0x010a
        /*089e*/ 	.byte	0x05
	.zero		1


	//   ....[122]....
        /*08a0*/ 	.word	0x00002df0
        /*08a4*/ 	.word	0x000000ff
        /*08a8*/ 	.word	0x00000000
        /*08ac*/ 	.short	0x010a
        /*08ae*/ 	.byte	0x05
	.zero		1


	//   ....[123]....
        /*08b0*/ 	.word	0x00002e80
        /*08b4*/ 	.word	0x000000ff
        /*08b8*/ 	.word	0x00000000
        /*08bc*/ 	.short	0x010a
        /*08be*/ 	.byte	0x05
	.zero		1


	//   ....[124]....
        /*08c0*/ 	.word	0x00002f10
        /*08c4*/ 	.word	0x000000ff
        /*08c8*/ 	.word	0x00000000
        /*08cc*/ 	.short	0x010a
        /*08ce*/ 	.byte	0x05
	.zero		1


	//   ....[125]....
        /*08d0*/ 	.word	0x00002fa0
        /*08d4*/ 	.word	0x000000ff
        /*08d8*/ 	.word	0x00000000
        /*08dc*/ 	.short	0x010a
        /*08de*/ 	.byte	0x05
	.zero		1


	//   ....[126]....
        /*08e0*/ 	.word	0x00003030
        /*08e4*/ 	.word	0x000000ff
        /*08e8*/ 	.word	0x00000000
        /*08ec*/ 	.short	0x010a
        /*08ee*/ 	.byte	0x05
	.zero		1


	//   ....[127]....
        /*08f0*/ 	.word	0x000030c0
        /*08f4*/ 	.word	0x000000ff
        /*08f8*/ 	.word	0x00000000
        /*08fc*/ 	.short	0x010a
        /*08fe*/ 	.byte	0x05
	.zero		1


	//   ....[128]....
        /*0900*/ 	.word	0x00003150
        /*0904*/ 	.word	0x000000ff
        /*0908*/ 	.word	0x00000000
        /*090c*/ 	.short	0x010a
        /*090e*/ 	.byte	0x05
	.zero		1


	//   ....[129]....
        /*0910*/ 	.word	0x000031e0
        /*0914*/ 	.word	0x000000ff
        /*0918*/ 	.word	0x00000000
        /*091c*/ 	.short	0x010a
        /*091e*/ 	.byte	0x05
	.zero		1


	//   ....[130]....
        /*0920*/ 	.word	0x00003270
        /*0924*/ 	.word	0x000000ff
        /*0928*/ 	.word	0x00000000
        /*092c*/ 	.short	0x010a
        /*092e*/ 	.byte	0x05
	.zero		1


	//   ....[131]....
        /*0930*/ 	.word	0x00003300
        /*0934*/ 	.word	0x000000ff
        /*0938*/ 	.word	0x00000000
        /*093c*/ 	.short	0x010a
        /*093e*/ 	.byte	0x05
	.zero		1


	//   ....[132]....
        /*0940*/ 	.word	0x00003390
        /*0944*/ 	.word	0x000000ff
        /*0948*/ 	.word	0x00000000
        /*094c*/ 	.short	0x010a
        /*094e*/ 	.byte	0x05
	.zero		1


	//   ....[133]....
        /*0950*/ 	.word	0x00003420
        /*0954*/ 	.word	0x000000ff
        /*0958*/ 	.word	0x00000000
        /*095c*/ 	.short	0x010a
        /*095e*/ 	.byte	0x05
	.zero		1


	//   ....[134]....
        /*0960*/ 	.word	0x000034b0
        /*0964*/ 	.word	0x000000ff
        /*0968*/ 	.word	0x00000000
        /*096c*/ 	.short	0x010a
        /*096e*/ 	.byte	0x05
	.zero		1


	//   ....[135]....
        /*0970*/ 	.word	0x00003540
        /*0974*/ 	.word	0x000000ff
        /*0978*/ 	.word	0x00000000
        /*097c*/ 	.short	0x010a
        /*097e*/ 	.byte	0x05
	.zero		1


	//   ....[136]....
        /*0980*/ 	.word	0x000035d0
        /*0984*/ 	.word	0x000000ff
        /*0988*/ 	.word	0x00000000
        /*098c*/ 	.short	0x010a
        /*098e*/ 	.byte	0x05
	.zero		1


	//   ....[137]....
        /*0990*/ 	.word	0x00003660
        /*0994*/ 	.word	0x000000ff
        /*0998*/ 	.word	0x00000000
        /*099c*/ 	.short	0x010a
        /*099e*/ 	.byte	0x05
	.zero		1


	//   ....[138]....
        /*09a0*/ 	.word	0x000036f0
        /*09a4*/ 	.word	0x000000ff
        /*09a8*/ 	.word	0x00000000
        /*09ac*/ 	.short	0x010a
        /*09ae*/ 	.byte	0x05
	.zero		1


	//   ....[139]....
        /*09b0*/ 	.word	0x00003780
        /*09b4*/ 	.word	0x000000ff
        /*09b8*/ 	.word	0x00000000
        /*09bc*/ 	.short	0x010a
        /*09be*/ 	.byte	0x05
	.zero		1


	//   ....[140]....
        /*09c0*/ 	.word	0x00003810
        /*09c4*/ 	.word	0x000000ff
        /*09c8*/ 	.word	0x00000000
        /*09cc*/ 	.short	0x010a
        /*09ce*/ 	.byte	0x05
	.zero		1


	//   ....[141]....
        /*09d0*/ 	.word	0x000038a0
        /*09d4*/ 	.word	0x000000ff
        /*09d8*/ 	.word	0x00000000
        /*09dc*/ 	.short	0x010a
        /*09de*/ 	.byte	0x05
	.zero		1


	//   ....[142]....
        /*09e0*/ 	.word	0x00003930
        /*09e4*/ 	.word	0x000000ff
        /*09e8*/ 	.word	0x00000000
        /*09ec*/ 	.short	0x010a
        /*09ee*/ 	.byte	0x05
	.zero		1


	//   ....[143]....
        /*09f0*/ 	.word	0x000039c0
        /*09f4*/ 	.word	0x000000ff
        /*09f8*/ 	.word	0x00000000
        /*09fc*/ 	.short	0x010a
        /*09fe*/ 	.byte	0x05
	.zero		1


	//   ....[144]....
        /*0a00*/ 	.word	0x00003a50
        /*0a04*/ 	.word	0x000000ff
        /*0a08*/ 	.word	0x00000000
        /*0a0c*/ 	.short	0x010a
        /*0a0e*/ 	.byte	0x05
	.zero		1


	//   ....[145]....
        /*0a10*/ 	.word	0x00003ae0
        /*0a14*/ 	.word	0x000000ff
        /*0a18*/ 	.word	0x00000000
        /*0a1c*/ 	.short	0x010a
        /*0a1e*/ 	.byte	0x05
	.zero		1


	//   ....[146]....
        /*0a20*/ 	.word	0x00003b70
        /*0a24*/ 	.word	0x000000ff
        /*0a28*/ 	.word	0x00000000
        /*0a2c*/ 	.short	0x010a
        /*0a2e*/ 	.byte	0x05
	.zero		1


	//   ....[147]....
        /*0a30*/ 	.word	0x00003c00
        /*0a34*/ 	.word	0x000000ff
        /*0a38*/ 	.word	0x00000000
        /*0a3c*/ 	.short	0x010a
        /*0a3e*/ 	.byte	0x05
	.zero		1


	//   ....[148]....
        /*0a40*/ 	.word	0x00003c90
        /*0a44*/ 	.word	0x000000ff
        /*0a48*/ 	.word	0x00000000
        /*0a4c*/ 	.short	0x010a
        /*0a4e*/ 	.byte	0x05
	.zero		1


	//   ....[149]....
        /*0a50*/ 	.word	0x00003d20
        /*0a54*/ 	.word	0x000000ff
        /*0a58*/ 	.word	0x00000000
        /*0a5c*/ 	.short	0x010a
        /*0a5e*/ 	.byte	0x05
	.zero		1


	//   ....[150]....
        /*0a60*/ 	.word	0x00003db0
        /*0a64*/ 	.word	0x000000ff
        /*0a68*/ 	.word	0x00000000
        /*0a6c*/ 	.short	0x010a
        /*0a6e*/ 	.byte	0x05
	.zero		1


	//   ....[151]....
        /*0a70*/ 	.word	0x00003e40
        /*0a74*/ 	.word	0x000000ff
        /*0a78*/ 	.word	0x00000000
        /*0a7c*/ 	.short	0x010a
        /*0a7e*/ 	.byte	0x05
	.zero		1


	//   ....[152]....
        /*0a80*/ 	.word	0x00003ed0
        /*0a84*/ 	.word	0x000000ff
        /*0a88*/ 	.word	0x00000000
        /*0a8c*/ 	.short	0x010a
        /*0a8e*/ 	.byte	0x05
	.zero		1


	//   ....[153]....
        /*0a90*/ 	.word	0x00003f60
        /*0a94*/ 	.word	0x000000ff
        /*0a98*/ 	.word	0x00000000
        /*0a9c*/ 	.short	0x010a
        /*0a9e*/ 	.byte	0x05
	.zero		1


	//   ....[154]....
        /*0aa0*/ 	.word	0x00003ff0
        /*0aa4*/ 	.word	0x000000ff
        /*0aa8*/ 	.word	0x00000000
        /*0aac*/ 	.short	0x010a
        /*0aae*/ 	.byte	0x05
	.zero		1


	//   ....[155]....
        /*0ab0*/ 	.word	0x00004080
        /*0ab4*/ 	.word	0x000000ff
        /*0ab8*/ 	.word	0x00000000
        /*0abc*/ 	.short	0x010a
        /*0abe*/ 	.byte	0x05
	.zero		1


	//   ....[156]....
        /*0ac0*/ 	.word	0x00004110
        /*0ac4*/ 	.word	0x000000ff
        /*0ac8*/ 	.word	0x00000000
        /*0acc*/ 	.short	0x010a
        /*0ace*/ 	.byte	0x05
	.zero		1


	//   ....[157]....
        /*0ad0*/ 	.word	0x000041a0
        /*0ad4*/ 	.word	0x000000ff
        /*0ad8*/ 	.word	0x00000000
        /*0adc*/ 	.short	0x010a
        /*0ade*/ 	.byte	0x05
	.zero		1


	//   ....[158]....
        /*0ae0*/ 	.word	0x00004230
        /*0ae4*/ 	.word	0x000000ff
        /*0ae8*/ 	.word	0x00000000
        /*0aec*/ 	.short	0x010a
        /*0aee*/ 	.byte	0x05
	.zero		1


	//   ....[159]....
        /*0af0*/ 	.word	0x000042c0
        /*0af4*/ 	.word	0x000000ff
        /*0af8*/ 	.word	0x00000000
        /*0afc*/ 	.short	0x010a
        /*0afe*/ 	.byte	0x05
	.zero		1


	//   ....[160]....
        /*0b00*/ 	.word	0x00004360
        /*0b04*/ 	.word	0x00000000
        /*0b08*/ 	.word	0x00000000
        /*0b0c*/ 	.short	0x010a
        /*0b0e*/ 	.byte	0xff
	.zero		1


	//   ....[161]....
        /*0b10*/ 	.word	0x000044a0
        /*0b14*/ 	.word	0x00000002
        /*0b18*/ 	.word	0x00000340
        /*0b1c*/ 	.short	0x010a
        /*0b1e*/ 	.byte	0xff
	.zero		1


	//   ....[162]....
        /*0b20*/ 	.word	0x00004510
        /*0b24*/ 	.word	0x00000002
        /*0b28*/ 	.word	0x00000000
        /*0b2c*/ 	.short	0x0101
        /*0b2e*/ 	.byte	0xff
	.zero		1


	//   ....[163]....
        /*0b30*/ 	.word	0x00004530
        /*0b34*/ 	.word	0x000000ff
        /*0b38*/ 	.word	0x000002f0
        /*0b3c*/ 	.short	0x010a
        /*0b3e*/ 	.byte	0x04
	.zero		1


	//   ....[164]....
        /*0b40*/ 	.word	0x00004650
        /*0b44*/ 	.word	0x00000002
        /*0b48*/ 	.word	0x000002e0
        /*0b4c*/ 	.short	0x010a
        /*0b4e*/ 	.byte	0xff
	.zero		1


	//   ....[165]....
        /*0b50*/ 	.word	0x00004750
        /*0b54*/ 	.word	0x00000002
        /*0b58*/ 	.word	0x00000000
        /*0b5c*/ 	.short	0x0101
        /*0b5e*/ 	.byte	0xff
	.zero		1


	//   ....[166]....
        /*0b60*/ 	.word	0x000047e0
        /*0b64*/ 	.word	0x000000ff
        /*0b68*/ 	.word	0x000002f0
        /*0b6c*/ 	.short	0x0106
        /*0b6e*/ 	.byte	0x04
	.zero		1


	//   ....[167]....
        /*0b70*/ 	.word	0x00004800
        /*0b74*/ 	.word	0x000000ff
        /*0b78*/ 	.word	0x000002f0
        /*0b7c*/ 	.short	0x010a
        /*0b7e*/ 	.byte	0x04
	.zero		1


	//   ....[168]....
        /*0b80*/ 	.word	0x00004890
        /*0b84*/ 	.word	0x000000ff
        /*0b88*/ 	.word	0x000002f0
        /*0b8c*/ 	.short	0x0106
        /*0b8e*/ 	.byte	0x07
	.zero		1


	//   ....[169]....
        /*0b90*/ 	.word	0x000048d0
        /*0b94*/ 	.word	0x00000000
        /*0b98*/ 	.word	0x000002f0
        /*0b9c*/ 	.short	0x010a
        /*0b9e*/ 	.byte	0xff
	.zero		1


	//   ....[170]....
        /*0ba0*/ 	.word	0x00004dd0
        /*0ba4*/ 	.word	0x00000000
        /*0ba8*/ 	.word	0x000002e0
        /*0bac*/ 	.short	0x010a
        /*0bae*/ 	.byte	0xff
	.zero		1


	//   ....[171]....
        /*0bb0*/ 	.word	0x00004ed0
        /*0bb4*/ 	.word	0x00000003
        /*0bb8*/ 	.word	0x00000000
        /*0bbc*/ 	.short	0x0101
        /*0bbe*/ 	.byte	0xff
	.zero		1


	//   ....[172]....
        /*0bc0*/ 	.word	0x00004ee0
        /*0bc4*/ 	.word	0x000000ff
        /*0bc8*/ 	.word	0x00000000
        /*0bcc*/ 	.short	0x010a
        /*0bce*/ 	.byte	0x05
	.zero		1


	//   ....[173]....
        /*0bd0*/ 	.word	0x00004f00
        /*0bd4*/ 	.word	0x000000ff
        /*0bd8*/ 	.word	0x00000320
        /*0bdc*/ 	.short	0x010a
        /*0bde*/ 	.byte	0x13
	.zero		1


	//   ....[174]....
        /*0be0*/ 	.word	0x00005030
        /*0be4*/ 	.word	0x000000ff
        /*0be8*/ 	.word	0x00000000
        /*0bec*/ 	.short	0x010a
        /*0bee*/ 	.byte	0x07
	.zero		1


	//   ....[175]....
        /*0bf0*/ 	.word	0x00005140
        /*0bf4*/ 	.word	0x000000ff
        /*0bf8*/ 	.word	0x00000000
        /*0bfc*/ 	.short	0x010a
        /*0bfe*/ 	.byte	0x0a
	.zero		1


	//   ....[176]....
        /*0c00*/ 	.word	0x00005310
        /*0c04*/ 	.word	0x000000ff
        /*0c08*/ 	.word	0x00000000
        /*0c0c*/ 	.short	0x010a
        /*0c0e*/ 	.byte	0x04
	.zero		1


	//   ....[177]....
        /*0c10*/ 	.word	0x000053a0
        /*0c14*/ 	.word	0x000000ff
        /*0c18*/ 	.word	0x00000000
        /*0c1c*/ 	.short	0x010a
        /*0c1e*/ 	.byte	0x05
	.zero		1


	//   ....[178]....
        /*0c20*/ 	.word	0x00005430
        /*0c24*/ 	.word	0x000000ff
        /*0c28*/ 	.word	0x00000000
        /*0c2c*/ 	.short	0x010a
        /*0c2e*/ 	.byte	0x05
	.zero		1


	//   ....[179]....
        /*0c30*/ 	.word	0x000054c0
        /*0c34*/ 	.word	0x000000ff
        /*0c38*/ 	.word	0x00000000
        /*0c3c*/ 	.short	0x010a
        /*0c3e*/ 	.byte	0x04
	.zero		1


	//   ....[180]....
        /*0c40*/ 	.word	0x00005a00
        /*0c44*/ 	.word	0x00000008
        /*0c48*/ 	.word	0x000002e0
        /*0c4c*/ 	.short	0x010a
        /*0c4e*/ 	.byte	0xff
	.zero		1


	//   ....[181]....
        /*0c50*/ 	.word	0x00005b70
        /*0c54*/ 	.word	0x00000000
        /*0c58*/ 	.word	0x00000000
        /*0c5c*/ 	.short	0x0101
        /*0c5e*/ 	.byte	0xff
	.zero		1


	//   ....[182]....
        /*0c60*/ 	.word	0x00006050
        /*0c64*/ 	.word	0x000000ff
        /*0c68*/ 	.word	0x000002d8
        /*0c6c*/ 	.short	0x010a
        /*0c6e*/ 	.byte	0x15
	.zero		1


	//   ....[183]....
        /*0c70*/ 	.word	0x000061e0
        /*0c74*/ 	.word	0x000000ff
        /*0c78*/ 	.word	0x000002b8
        /*0c7c*/ 	.short	0x010a
        /*0c7e*/ 	.byte	0x15
	.zero		1


	//   ....[184]....
        /*0c80*/ 	.word	0x00006340
        /*0c84*/ 	.word	0x000000ff
        /*0c88*/ 	.word	0x000002a0
        /*0c8c*/ 	.short	0x010b
        /*0c8e*/ 	.byte	0x15
	.zero		1


	//   ....[185]....
        /*0c90*/ 	.word	0x00006350
        /*0c94*/ 	.word	0x000000ff
        /*0c98*/ 	.word	0x00000000
        /*0c9c*/ 	.short	0x0101
        /*0c9e*/ 	.byte	0x2b
	.zero		1


	//   ....[186]....
        /*0ca0*/ 	.word	0x00006360
        /*0ca4*/ 	.word	0x000000ff
        /*0ca8*/ 	.word	0x000002c0
        /*0cac*/ 	.short	0x010a
        /*0cae*/ 	.byte	0x15
	.zero		1


	//   ....[187]....
        /*0cb0*/ 	.word	0x000064c0
        /*0cb4*/ 	.word	0x000000ff
        /*0cb8*/ 	.word	0x000002a8
        /*0cbc*/ 	.short	0x010b
        /*0cbe*/ 	.byte	0x15
	.zero		1


	//   ....[188]....
        /*0cc0*/ 	.word	0x000064d0
        /*0cc4*/ 	.word	0x000000ff
        /*0cc8*/ 	.word	0x00000000
        /*0ccc*/ 	.short	0x0101
        /*0cce*/ 	.byte	0x29
	.zero		1


	//   ....[189]....
        /*0cd0*/ 	.word	0x000064e0
        /*0cd4*/ 	.word	0x000000ff
        /*0cd8*/ 	.word	0x000002c8
        /*0cdc*/ 	.short	0x010a
        /*0cde*/ 	.byte	0x15
	.zero		1


	//   ....[190]....
        /*0ce0*/ 	.word	0x000066d0
        /*0ce4*/ 	.word	0x000000ff
        /*0ce8*/ 	.word	0x000002b0
        /*0cec*/ 	.short	0x010b
        /*0cee*/ 	.byte	0x15
	.zero		1


	//   ....[191]....
        /*0cf0*/ 	.word	0x000066e0
        /*0cf4*/ 	.word	0x000000ff
        /*0cf8*/ 	.word	0x00000000
        /*0cfc*/ 	.short	0x0101
        /*0cfe*/ 	.byte	0x28
	.zero		1


	//   ....[192]....
        /*0d00*/ 	.word	0x00006710
        /*0d04*/ 	.word	0x000000ff
        /*0d08*/ 	.word	0x000002b8
        /*0d0c*/ 	.short	0x010a
        /*0d0e*/ 	.byte	0x15
	.zero		1


	//   ....[193]....
        /*0d10*/ 	.word	0x00006730
        /*0d14*/ 	.word	0x000000ff
        /*0d18*/ 	.word	0x000002c0
        /*0d1c*/ 	.short	0x010a
        /*0d1e*/ 	.byte	0x15
	.zero		1


	//   ....[194]....
        /*0d20*/ 	.word	0x00006770
        /*0d24*/ 	.word	0x00000000
        /*0d28*/ 	.word	0x000002c8
        /*0d2c*/ 	.short	0x010a
        /*0d2e*/ 	.byte	0xff
	.zero		1


	//   ....[195]....
        /*0d30*/ 	.word	0x00006ab0
        /*0d34*/ 	.word	0x00000008
        /*0d38*/ 	.word	0x000002e0
        /*0d3c*/ 	.short	0x010a
        /*0d3e*/ 	.byte	0xff
	.zero		1


	//   ....[196]....
        /*0d40*/ 	.word	0x00006c30
        /*0d44*/ 	.word	0x00000000
        /*0d48*/ 	.word	0x00000000
        /*0d4c*/ 	.short	0x0101
        /*0d4e*/ 	.byte	0xff
	.zero		1


	//   ....[197]....
        /*0d50*/ 	.word	0x00007750
        /*0d54*/ 	.word	0x000000ff
        /*0d58*/ 	.word	0x000002a0
        /*0d5c*/ 	.short	0x010a
        /*0d5e*/ 	.byte	0x2c
	.zero		1


	//   ....[198]....
        /*0d60*/ 	.word	0x00007790
        /*0d64*/ 	.word	0x0000001a
        /*0d68*/ 	.word	0x00000300
        /*0d6c*/ 	.short	0x010a
        /*0d6e*/ 	.byte	0xff
	.zero		1


	//   ....[199]....
        /*0d70*/ 	.word	0x00007890
        /*0d74*/ 	.word	0x000000ff
        /*0d78*/ 	.word	0x000002a0
        /*0d7c*/ 	.short	0x010a
        /*0d7e*/ 	.byte	0x2c
	.zero		1


	//   ....[200]....
        /*0d80*/ 	.word	0x00007970
        /*0d84*/ 	.word	0x0000001a
        /*0d88*/ 	.word	0x00000300
        /*0d8c*/ 	.short	0x010a
        /*0d8e*/ 	.byte	0xff
	.zero		1


	//   ....[201]....
        /*0d90*/ 	.word	0x000080b0
        /*0d94*/ 	.word	0x00000000
        /*0d98*/ 	.word	0x00000000
        /*0d9c*/ 	.short	0x0101
        /*0d9e*/ 	.byte	0xff
	.zero		1


	//   ....[202]....
        /*0da0*/ 	.word	0x000080c0
        /*0da4*/ 	.word	0x00000005
        /*0da8*/ 	.word	0x000002a0
        /*0dac*/ 	.short	0x010a
        /*0dae*/ 	.byte	0xff
	.zero		1


	//   ....[203]....
        /*0db0*/ 	.word	0x00008180
        /*0db4*/ 	.word	0x00000005
        /*0db8*/ 	.word	0x000002a0
        /*0dbc*/ 	.short	0x010a
        /*0dbe*/ 	.byte	0xff
	.zero		1


	//   ....[204]....
        /*0dc0*/ 	.word	0x00008960
        /*0dc4*/ 	.word	0x00000000
        /*0dc8*/ 	.word	0x00000000
        /*0dcc*/ 	.short	0x0101
        /*0dce*/ 	.byte	0xff
	.zero		1


	//   ....[205]....
        /*0dd0*/ 	.word	0x00008970
        /*0dd4*/ 	.word	0x00000005
        /*0dd8*/ 	.word	0x000002a0
        /*0ddc*/ 	.short	0x010a
        /*0dde*/ 	.byte	0xff
	.zero		1


	//   ....[206]....
        /*0de0*/ 	.word	0x00008a30
        /*0de4*/ 	.word	0x00000005
        /*0de8*/ 	.word	0x000002a0
        /*0dec*/ 	.short	0x010a
        /*0dee*/ 	.byte	0xff
	.zero		1


	//   ....[207]....
        /*0df0*/ 	.word	0x00008e40
        /*0df4*/ 	.word	0x000000ff
        /*0df8*/ 	.word	0x00000000
        /*0dfc*/ 	.short	0x0101
        /*0dfe*/ 	.byte	0x04
	.zero		1


	//   ....[208]....
        /*0e00*/ 	.word	0x00009270
        /*0e04*/ 	.word	0x00000000
        /*0e08*/ 	.word	0x00000000
        /*0e0c*/ 	.short	0x0101
        /*0e0e*/ 	.byte	0xff
	.zero		1


	//   ....[209]....
        /*0e10*/ 	.word	0x00009510
        /*0e14*/ 	.word	0x000000ff
        /*0e18*/ 	.word	0x00000000
        /*0e1c*/ 	.short	0x0101
        /*0e1e*/ 	.byte	0x04
	.zero		1


	//   ....[210]....
        /*0e20*/ 	.word	0x00009530
        /*0e24*/ 	.word	0x00000000
        /*0e28*/ 	.word	0x00000350
        /*0e2c*/ 	.short	0x010a
        /*0e2e*/ 	.byte	0xff
	.zero		1


	//   ....[211]....
        /*0e30*/ 	.word	0x00009590
        /*0e34*/ 	.word	0x00000000
        /*0e38*/ 	.word	0x00000150
        /*0e3c*/ 	.short	0x010a
        /*0e3e*/ 	.byte	0xff
	.zero		1


	//   ....[212]....
        /*0e40*/ 	.word	0x000095f0
        /*0e44*/ 	.word	0x00000000
        /*0e48*/ 	.word	0x00000150
        /*0e4c*/ 	.short	0x010a
        /*0e4e*/ 	.byte	0xff
	.zero		1


	//   ....[213]....
        /*0e50*/ 	.word	0x00009640
        /*0e54*/ 	.word	0x00000003
        /*0e58*/ 	.word	0x000002e0
        /*0e5c*/ 	.short	0x010a
        /*0e5e*/ 	.byte	0xff
	.zero		1


	//   ....[214]....
        /*0e60*/ 	.word	0x000096a0
        /*0e64*/ 	.word	0x00000000
        /*0e68*/ 	.word	0x00000000
        /*0e6c*/ 	.short	0x010a
        /*0e6e*/ 	.byte	0xff
	.zero		1


	//   ....[215]....
        /*0e70*/ 	.word	0x00009700
        /*0e74*/ 	.word	0x00000000
        /*0e78*/ 	.word	0x00000000
        /*0e7c*/ 	.short	0x010a
        /*0e7e*/ 	.byte	0xff
	.zero		1


	//   ....[216]....
        /*0e80*/ 	.word	0x00009760
        /*0e84*/ 	.word	0x00000000
        /*0e88*/ 	.word	0x00000000
        /*0e8c*/ 	.short	0x010a
        /*0e8e*/ 	.byte	0xff
	.zero		1


	//   ....[217]....
        /*0e90*/ 	.word	0x000097c0
        /*0e94*/ 	.word	0x00000000
        /*0e98*/ 	.word	0x00000000
        /*0e9c*/ 	.short	0x010a
        /*0e9e*/ 	.byte	0xff
	.zero		1


	//   ....[218]....
        /*0ea0*/ 	.word	0x00009820
        /*0ea4*/ 	.word	0x00000000
        /*0ea8*/ 	.word	0x00000000
        /*0eac*/ 	.short	0x010a
        /*0eae*/ 	.byte	0xff
	.zero		1


	//   ....[219]....
        /*0eb0*/ 	.word	0x00009880
        /*0eb4*/ 	.word	0x00000000
        /*0eb8*/ 	.word	0x00000000
        /*0ebc*/ 	.short	0x010a
        /*0ebe*/ 	.byte	0xff
	.zero		1


	//   ....[220]....
        /*0ec0*/ 	.word	0x000098e0
        /*0ec4*/ 	.word	0x00000000
        /*0ec8*/ 	.word	0x00000000
        /*0ecc*/ 	.short	0x010a
        /*0ece*/ 	.byte	0xff
	.zero		1


	//   ....[221]....
        /*0ed0*/ 	.word	0x00009940
        /*0ed4*/ 	.word	0x00000000
        /*0ed8*/ 	.word	0x00000000
        /*0edc*/ 	.short	0x010a
        /*0ede*/ 	.byte	0xff
	.zero		1


	//   ....[222]....
        /*0ee0*/ 	.word	0x000099a0
        /*0ee4*/ 	.word	0x00000000
        /*0ee8*/ 	.word	0x00000000
        /*0eec*/ 	.short	0x010a
        /*0eee*/ 	.byte	0xff
	.zero		1


	//   ....[223]....
        /*0ef0*/ 	.word	0x00009a00
        /*0ef4*/ 	.word	0x00000000
        /*0ef8*/ 	.word	0x00000000
        /*0efc*/ 	.short	0x010a
        /*0efe*/ 	.byte	0xff
	.zero		1


	//   ....[224]....
        /*0f00*/ 	.word	0x00009a60
        /*0f04*/ 	.word	0x00000000
        /*0f08*/ 	.word	0x00000000
        /*0f0c*/ 	.short	0x010a
        /*0f0e*/ 	.byte	0xff
	.zero		1


	//   ....[225]....
        /*0f10*/ 	.word	0x00009ac0
        /*0f14*/ 	.word	0x00000000
        /*0f18*/ 	.word	0x00000000
        /*0f1c*/ 	.short	0x010a
        /*0f1e*/ 	.byte	0xff
	.zero		1


	//   ....[226]....
        /*0f20*/ 	.word	0x00009b20
        /*0f24*/ 	.word	0x00000000
        /*0f28*/ 	.word	0x00000000
        /*0f2c*/ 	.short	0x010a
        /*0f2e*/ 	.byte	0xff
	.zero		1


	//   ....[227]....
        /*0f30*/ 	.word	0x00009b80
        /*0f34*/ 	.word	0x00000000
        /*0f38*/ 	.word	0x00000000
        /*0f3c*/ 	.short	0x010a
        /*0f3e*/ 	.byte	0xff
	.zero		1


	//   ....[228]....
        /*0f40*/ 	.word	0x00009be0
        /*0f44*/ 	.word	0x00000000
        /*0f48*/ 	.word	0x00000000
        /*0f4c*/ 	.short	0x010a
        /*0f4e*/ 	.byte	0xff
	.zero		1


	//   ....[229]....
        /*0f50*/ 	.word	0x00009c40
        /*0f54*/ 	.word	0x00000000
        /*0f58*/ 	.word	0x00000000
        /*0f5c*/ 	.short	0x010a
        /*0f5e*/ 	.byte	0xff
	.zero		1


	//   ....[230]....
        /*0f60*/ 	.word	0x00009ca0
        /*0f64*/ 	.word	0x00000000
        /*0f68*/ 	.word	0x00000000
        /*0f6c*/ 	.short	0x010a
        /*0f6e*/ 	.byte	0xff
	.zero		1


	//   ....[231]....
        /*0f70*/ 	.word	0x00009d00
        /*0f74*/ 	.word	0x00000000
        /*0f78*/ 	.word	0x00000000
        /*0f7c*/ 	.short	0x010a
        /*0f7e*/ 	.byte	0xff
	.zero		1


	//   ....[232]....
        /*0f80*/ 	.word	0x00009d60
        /*0f84*/ 	.word	0x00000000
        /*0f88*/ 	.word	0x00000000
        /*0f8c*/ 	.short	0x010a
        /*0f8e*/ 	.byte	0xff
	.zero		1


	//   ....[233]....
        /*0f90*/ 	.word	0x00009dc0
        /*0f94*/ 	.word	0x00000000
        /*0f98*/ 	.word	0x00000000
        /*0f9c*/ 	.short	0x010a
        /*0f9e*/ 	.byte	0xff
	.zero		1


	//   ....[234]....
        /*0fa0*/ 	.word	0x00009e20
        /*0fa4*/ 	.word	0x00000000
        /*0fa8*/ 	.word	0x00000000
        /*0fac*/ 	.short	0x010a
        /*0fae*/ 	.byte	0xff
	.zero		1


	//   ....[235]....
        /*0fb0*/ 	.word	0x00009e80
        /*0fb4*/ 	.word	0x00000000
        /*0fb8*/ 	.word	0x00000000
        /*0fbc*/ 	.short	0x010a
        /*0fbe*/ 	.byte	0xff
	.zero		1


	//   ....[236]....
        /*0fc0*/ 	.word	0x00009ee0
        /*0fc4*/ 	.word	0x00000000
        /*0fc8*/ 	.word	0x00000000
        /*0fcc*/ 	.short	0x010a
        /*0fce*/ 	.byte	0xff
	.zero		1


	//   ....[237]....
        /*0fd0*/ 	.word	0x00009f40
        /*0fd4*/ 	.word	0x00000000
        /*0fd8*/ 	.word	0x00000000
        /*0fdc*/ 	.short	0x010a
        /*0fde*/ 	.byte	0xff
	.zero		1


	//   ....[238]....
        /*0fe0*/ 	.word	0x00009fa0
        /*0fe4*/ 	.word	0x00000000
        /*0fe8*/ 	.word	0x00000000
        /*0fec*/ 	.short	0x010a
        /*0fee*/ 	.byte	0xff
	.zero		1


	//   ....[239]....
        /*0ff0*/ 	.word	0x0000a000
        /*0ff4*/ 	.word	0x00000000
        /*0ff8*/ 	.word	0x00000000
        /*0ffc*/ 	.short	0x010a
        /*0ffe*/ 	.byte	0xff
	.zero		1


	//   ....[240]....
        /*1000*/ 	.word	0x0000a060
        /*1004*/ 	.word	0x00000000
        /*1008*/ 	.word	0x00000000
        /*100c*/ 	.short	0x010a
        /*100e*/ 	.byte	0xff
	.zero		1


	//   ....[241]....
        /*1010*/ 	.word	0x0000a0c0
        /*1014*/ 	.word	0x00000000
        /*1018*/ 	.word	0x00000000
        /*101c*/ 	.short	0x010a
        /*101e*/ 	.byte	0xff
	.zero		1


	//   ....[242]....
        /*1020*/ 	.word	0x0000a120
        /*1024*/ 	.word	0x00000000
        /*1028*/ 	.word	0x00000000
        /*102c*/ 	.short	0x010a
        /*102e*/ 	.byte	0xff
	.zero		1


	//   ....[243]....
        /*1030*/ 	.word	0x0000a180
        /*1034*/ 	.word	0x00000000
        /*1038*/ 	.word	0x00000000
        /*103c*/ 	.short	0x010a
        /*103e*/ 	.byte	0xff
	.zero		1


	//   ....[244]....
        /*1040*/ 	.word	0x0000a1e0
        /*1044*/ 	.word	0x00000000
        /*1048*/ 	.word	0x00000000
        /*104c*/ 	.short	0x010a
        /*104e*/ 	.byte	0xff
	.zero		1


	//   ....[245]....
        /*1050*/ 	.word	0x0000a240
        /*1054*/ 	.word	0x00000000
        /*1058*/ 	.word	0x00000000
        /*105c*/ 	.short	0x010a
        /*105e*/ 	.byte	0xff
	.zero		1


	//   ....[246]....
        /*1060*/ 	.word	0x0000a2a0
        /*1064*/ 	.word	0x00000000
        /*1068*/ 	.word	0x00000000
        /*106c*/ 	.short	0x010a
        /*106e*/ 	.byte	0xff
	.zero		1


	//   ....[247]....
        /*1070*/ 	.word	0x0000a300
        /*1074*/ 	.word	0x00000000
        /*1078*/ 	.word	0x00000000
        /*107c*/ 	.short	0x010a
        /*107e*/ 	.byte	0xff
	.zero		1


	//   ....[248]....
        /*1080*/ 	.word	0x0000a360
        /*1084*/ 	.word	0x00000000
        /*1088*/ 	.word	0x00000000
        /*108c*/ 	.short	0x010a
        /*108e*/ 	.byte	0xff
	.zero		1


	//   ....[249]....
        /*1090*/ 	.word	0x0000a3c0
        /*1094*/ 	.word	0x00000000
        /*1098*/ 	.word	0x00000000
        /*109c*/ 	.short	0x010a
        /*109e*/ 	.byte	0xff
	.zero		1


	//   ....[250]....
        /*10a0*/ 	.word	0x0000a420
        /*10a4*/ 	.word	0x00000000
        /*10a8*/ 	.word	0x00000000
        /*10ac*/ 	.short	0x010a
        /*10ae*/ 	.byte	0xff
	.zero		1


	//   ....[251]....
        /*10b0*/ 	.word	0x0000a480
        /*10b4*/ 	.word	0x00000000
        /*10b8*/ 	.word	0x00000000
        /*10bc*/ 	.short	0x010a
        /*10be*/ 	.byte	0xff
	.zero		1


	//   ....[252]....
        /*10c0*/ 	.word	0x0000a4e0
        /*10c4*/ 	.word	0x00000000
        /*10c8*/ 	.word	0x00000000
        /*10cc*/ 	.short	0x010a
        /*10ce*/ 	.byte	0xff
	.zero		1


	//   ....[253]....
        /*10d0*/ 	.word	0x0000a540
        /*10d4*/ 	.word	0x00000000
        /*10d8*/ 	.word	0x00000000
        /*10dc*/ 	.short	0x010a
        /*10de*/ 	.byte	0xff
	.zero		1


	//   ....[254]....
        /*10e0*/ 	.word	0x0000a5a0
        /*10e4*/ 	.word	0x00000000
        /*10e8*/ 	.word	0x00000000
        /*10ec*/ 	.short	0x010a
        /*10ee*/ 	.byte	0xff
	.zero		1


	//   ....[255]....
        /*10f0*/ 	.word	0x0000a5f0
        /*10f4*/ 	.word	0x00000002
        /*10f8*/ 	.word	0x00000340
        /*10fc*/ 	.short	0x010a
        /*10fe*/ 	.byte	0xff
	.zero		1


	//   ....[0]....
        /*1100*/ 	.word	0x0000a650
        /*1104*/ 	.word	0x00000002
        /*1108*/ 	.word	0x000002f0
        /*110c*/ 	.short	0x010a
        /*110e*/ 	.byte	0xff
	.zero		1


	//   ....[1]....
        /*1110*/ 	.word	0x0000a6a0
        /*1114*/ 	.word	0x00000002
        /*1118*/ 	.word	0x000002e0
        /*111c*/ 	.short	0x010a
        /*111e*/ 	.byte	0xff
	.zero		1


	//   ....[2]....
        /*1120*/ 	.word	0x0000a700
        /*1124*/ 	.word	0x00000000
        /*1128*/ 	.word	0x000002f0
        /*112c*/ 	.short	0x010a
        /*112e*/ 	.byte	0xff
	.zero		1


	//   ....[3]....
        /*1130*/ 	.word	0x0000a750
        /*1134*/ 	.word	0x00000000
        /*1138*/ 	.word	0x000002e0
        /*113c*/ 	.short	0x010a
        /*113e*/ 	.byte	0xff
	.zero		1


	//   ....[4]....
        /*1140*/ 	.word	0x0000a7b0
        /*1144*/ 	.word	0x00000002
        /*1148*/ 	.word	0x00000320
        /*114c*/ 	.short	0x010a
        /*114e*/ 	.byte	0xff
	.zero		1


	//   ....[5]....
        /*1150*/ 	.word	0x0000a810
        /*1154*/ 	.word	0x00000000
        /*1158*/ 	.word	0x00000000
        /*115c*/ 	.short	0x010a
        /*115e*/ 	.byte	0xff
	.zero		1


	//   ....[6]....
        /*1160*/ 	.word	0x0000a870
        /*1164*/ 	.word	0x00000000
        /*1168*/ 	.word	0x00000000
        /*116c*/ 	.short	0x010a
        /*116e*/ 	.byte	0xff
	.zero		1


	//   ....[7]....
        /*1170*/ 	.word	0x0000a8d0
        /*1174*/ 	.word	0x00000000
        /*1178*/ 	.word	0x00000000
        /*117c*/ 	.short	0x010a
        /*117e*/ 	.byte	0xff
	.zero		1


	//   ....[8]....
        /*1180*/ 	.word	0x0000a930
        /*1184*/ 	.word	0x00000000
        /*1188*/ 	.word	0x00000000
        /*118c*/ 	.short	0x010a
        /*118e*/ 	.byte	0xff
	.zero		1


	//   ....[9]....
        /*1190*/ 	.word	0x0000a990
        /*1194*/ 	.word	0x00000000
        /*1198*/ 	.word	0x00000000
        /*119c*/ 	.short	0x010a
        /*119e*/ 	.byte	0xff
	.zero		1


	//   ....[10]....
        /*11a0*/ 	.word	0x0000a9e0
        /*11a4*/ 	.word	0x00000008
        /*11a8*/ 	.word	0x000002e0
        /*11ac*/ 	.short	0x010a
        /*11ae*/ 	.byte	0xff
	.zero		1


	//   ....[11]....
        /*11b0*/ 	.word	0x0000aa40
        /*11b4*/ 	.word	0x00000000
        /*11b8*/ 	.word	0x000002d8
        /*11bc*/ 	.short	0x010a
        /*11be*/ 	.byte	0xff
	.zero		1


	//   ....[12]....
        /*11c0*/ 	.word	0x0000aaa0
        /*11c4*/ 	.word	0x00000000
        /*11c8*/ 	.word	0x000002b8
        /*11cc*/ 	.short	0x010a
        /*11ce*/ 	.byte	0xff
	.zero		1


	//   ....[13]....
        /*11d0*/ 	.word	0x0000ab00
        /*11d4*/ 	.word	0x00000000
        /*11d8*/ 	.word	0x000002c0
        /*11dc*/ 	.short	0x010a
        /*11de*/ 	.byte	0xff
	.zero		1


	//   ....[14]....
        /*11e0*/ 	.word	0x0000ab60
        /*11e4*/ 	.word	0x00000000
        /*11e8*/ 	.word	0x000002c8
        /*11ec*/ 	.short	0x010a
        /*11ee*/ 	.byte	0xff
	.zero		1


	//   ....[15]....
        /*11f0*/ 	.word	0x0000abc0
        /*11f4*/ 	.word	0x00000000
        /*11f8*/ 	.word	0x000002b8
        /*11fc*/ 	.short	0x010a
        /*11fe*/ 	.byte	0xff
	.zero		1


	//   ....[16]....
        /*1200*/ 	.word	0x0000ac20
        /*1204*/ 	.word	0x00000000
        /*1208*/ 	.word	0x000002c0
        /*120c*/ 	.short	0x010a
        /*120e*/ 	.byte	0xff
	.zero		1


	//   ....[17]....
        /*1210*/ 	.word	0x0000ac70
        /*1214*/ 	.word	0x00000008
        /*1218*/ 	.word	0x000002e0
        /*121c*/ 	.short	0x010a
        /*121e*/ 	.byte	0xff
	.zero		1


	//   ....[18]....
        /*1220*/ 	.word	0x0000acd0
        /*1224*/ 	.word	0x00000000
        /*1228*/ 	.word	0x000002a0
        /*122c*/ 	.short	0x010a
        /*122e*/ 	.byte	0xff
	.zero		1


	//   ....[19]....
        /*1230*/ 	.word	0x0000ad20
        /*1234*/ 	.word	0x0000001a
        /*1238*/ 	.word	0x00000300
        /*123c*/ 	.short	0x010a
        /*123e*/ 	.byte	0xff
	.zero		1


	//   ....[20]....
        /*1240*/ 	.word	0x0000ad70
        /*1244*/ 	.word	0x00000005
        /*1248*/ 	.word	0x000002a0
        /*124c*/ 	.short	0x010a
        /*124e*/ 	.byte	0xff
	.zero		1


	//   ....[21]....
        /*1250*/ 	.word	0x0000adc0
        /*1254*/ 	.word	0x00000005
        /*1258*/ 	.word	0x000002a0
        /*125c*/ 	.short	0x010a
        /*125e*/ 	.byte	0xff
	.zero		1


	//----- nvinfo : EIATTR_NUM_MBARRIERS
	.align		4
.L_47:
        /*1260*/ 	.byte	0x03, 0x38
        /*1262*/ 	.short	0x006c


	//----- nvinfo : EIATTR_EXIT_INSTR_OFFSETS
	.align		4
        /*1264*/ 	.byte	0x04, 0x1c
        /*1266*/ 	.short	(.L_49 - .L_48)


	//   ....[0]....
.L_48:
        /*1268*/ 	.word	0x00004390


	//   ....[1]....
        /*126c*/ 	.word	0x000048a0


	//   ....[2]....
        /*1270*/ 	.word	0x00004900


	//   ....[3]....
        /*1274*/ 	.word	0x00005720


	//   ....[4]....
        /*1278*/ 	.word	0x000067a0


	//   ....[5]....
        /*127c*/ 	.word	0x000067e0


	//   ....[6]....
        /*1280*/ 	.word	0x000093f0


	//   ....[7]....
        /*1284*/ 	.word	0x00009470


	//   ....[8]....
        /*1288*/ 	.word	0x000094a0


	//   ....[9]....
        /*128c*/ 	.word	0x00009520


	//----- nvinfo : EIATTR_MAX_THREADS
	.align		4
.L_49:
        /*1290*/ 	.byte	0x04, 0x05
        /*1292*/ 	.short	(.L_51 - .L_50)
.L_50:
        /*1294*/ 	.word	0x00000100
        /*1298*/ 	.word	0x00000001
        /*129c*/ 	.word	0x00000001


	//----- nvinfo : EIATTR_CRS_STACK_SIZE
	.align		4
.L_51:
        /*12a0*/ 	.byte	0x04, 0x1e
        /*12a2*/ 	.short	(.L_53 - .L_52)
.L_52:
        /*12a4*/ 	.word	0x00000000


	//----- nvinfo : EIATTR_CBANK_PARAM_SIZE
	.align		4
.L_53:
        /*12a8*/ 	.byte	0x03, 0x19
        /*12aa*/ 	.short	0x0800


	//----- nvinfo : EIATTR_PARAM_CBANK
	.align		4
        /*12ac*/ 	.byte	0x04, 0x0a
        /*12ae*/ 	.short	(.L_55 - .L_54)
	.align		4
.L_54:
        /*12b0*/ 	.word	index@(.nv.constant0._ZN7cutlass13device_kernelINS_4gemm6kernel13GemmUniversalIN4cute5tupleIJiiiiEEENS1_10collective13CollectiveMmaINS1_35MainloopSm100TmaUmmaWarpSpecializedILi42ELi2ELi4ENS5_IJNS4_1CILi2EEENSA_ILi1EEESC_EEEEENS5_IJNSA_ILi64EEENSA_ILi96EEENSA_ILi16EEEEEENS_6half_tENS5_IJlSC_lEEESJ_SK_NS4_8TiledMMAINS4_8MMA_AtomIJNS4_20SM100_MMA_F16BF16_SSISJ_SJ_fLi64ELi96ELNS4_4UMMA5MajorE0ELSP_0ELNSO_7ScaleInE0ELSQ_0EEEEEENS4_6LayoutINS5_IJSC_SC_SC_EEENS5_IJNSA_ILi0EEESV_SV_EEEEENS5_IJNS4_10UnderscoreESY_SY_EEEEENS4_13SM90_TMA_LOADENS4_14ComposedLayoutINS4_7SwizzleILi1ELi4ELi3EEENS4_18smem_ptr_flag_bitsILi16EEENST_INS5_IJNSA_ILi8EEESH_EEENS5_IJSH_SC_EEEEEEEvNS4_8identityENS4_23SM90_TMA_LOAD_MULTICASTES1B_vS1C_EENS_8epilogue10collective18CollectiveEpilogueINS1F_23Sm100TmaWarpSpecializedILi3ELi2ELi16ELb1ELb0EEEJSI_NS5_IJNST_ISF_SC_EENST_INSA_ILi32EEESC_EEEEESJ_SK_SJ_SK_NS1F_6fusion15FusionCallbacksIS1J_NS1O_17LinearCombinationISJ_fSJ_fLNS_15FloatRoundStyleE2EEESI_S1N_JEEENS4_5SM1004TMEM4LOAD26SM100_TMEM_LOAD_16dp256b4xES11_NS12_INS13_ILi2ELi4ELi3EEES16_NST_INS5_IJS17_S1L_EEENS5_IJS1L_SC_EEEEEEENS4_17SM75_U32x4_LDSM_NENS4_14SM90_TMA_STOREES22_NS4_17SM90_U32x4_STSM_NENS4_39AutoVectorizingCopyWithAssumedAlignmentILi128EEEEEEvvEEEEvNT_6ParamsE)
        /*12b4*/ 	.short	0x0380
        /*12b6*/ 	.short	0x0800


	//----- nvinfo : EIATTR_SW_WAR
	.align		4
.L_55:
        /*12b8*/ 	.byte	0x04, 0x36
        /*12ba*/ 	.short	(.L_57 - .L_56)
.L_56:
        /*12bc*/ 	.word	0x00000008
.L_57:


//--------------------- .nv.callgraph             --------------------------
	.section	.nv.callgraph,"",@"SHT_CUDA_CALLGRAPH"
	.align	4
	.sectionentsize	8
	.align		4
        /*0000*/ 	.word	0x00000000
	.align		4
        /*0004*/ 	.word	0xffffffff
	.align		4
        /*0008*/ 	.word	index@(_ZN7cutlass13device_kernelINS_4gemm6kernel13GemmUniversalIN4cute5tupleIJiiiiEEENS1_10collective13CollectiveMmaINS1_35MainloopSm100TmaUmmaWarpSpecializedILi42ELi2ELi4ENS5_IJNS4_1CILi2EEENSA_ILi1EEESC_EEEEENS5_IJNSA_ILi64EEENSA_ILi96EEENSA_ILi16EEEEEENS_6half_tENS5_IJlSC_lEEESJ_SK_NS4_8TiledMMAINS4_8MMA_AtomIJNS4_20SM100_MMA_F16BF16_SSISJ_SJ_fLi64ELi96ELNS4_4UMMA5MajorE0ELSP_0ELNSO_7ScaleInE0ELSQ_0EEEEEENS4_6LayoutINS5_IJSC_SC_SC_EEENS5_IJNSA_ILi0EEESV_SV_EEEEENS5_IJNS4_10UnderscoreESY_SY_EEEEENS4_13SM90_TMA_LOADENS4_14ComposedLayoutINS4_7SwizzleILi1ELi4ELi3EEENS4_18smem_ptr_flag_bitsILi16EEENST_INS5_IJNSA_ILi8EEESH_EEENS5_IJSH_SC_EEEEEEEvNS4_8identityENS4_23SM90_TMA_LOAD_MULTICASTES1B_vS1C_EENS_8epilogue10collective18CollectiveEpilogueINS1F_23Sm100TmaWarpSpecializedILi3ELi2ELi16ELb1ELb0EEEJSI_NS5_IJNST_ISF_SC_EENST_INSA_ILi32EEESC_EEEEESJ_SK_SJ_SK_NS1F_6fusion15FusionCallbacksIS1J_NS1O_17LinearCombinationISJ_fSJ_fLNS_15FloatRoundStyleE2EEESI_S1N_JEEENS4_5SM1004TMEM4LOAD26SM100_TMEM_LOAD_16dp256b4xES11_NS12_INS13_ILi2ELi4ELi3EEES16_NST_INS5_IJS17_S1L_EEENS5_IJS1L_SC_EEEEEEENS4_17SM75_U32x4_LDSM_NENS4_14SM90_TMA_STOREES22_NS4_17SM90_U32x4_STSM_NENS4_39AutoVectorizingCopyWithAssumedAlignmentILi128EEEEEEvvEEEEvNT_6ParamsE)
	.align		4
        /*000c*/ 	.word	index@(__assertfail)
	.align		4
        /*0010*/ 	.word	0x00000000
	.align		4
        /*0014*/ 	.word	0xfffffffe
	.align		4
        /*0018*/ 	.word	0x00000000
	.align		4
        /*001c*/ 	.word	0xfffffffd
	.align		4
        /*0020*/ 	.word	0x00000000
	.align		4
        /*0024*/ 	.word	0xfffffffc


//--------------------- .nv.constant4             --------------------------
	.section	.nv.constant4,"a",@progbits
	.align	8
	.align		8
.nv.constant4:
        /*0000*/ 	.dword	__assertfail
	.align		8
        /*0008*/ 	.dword	__unnamed_1
	.align		8
        /*0010*/ 	.dword	__unnamed_2
	.align		8
        /*0018*/ 	.dword	_ZN40_INTERNAL_d66d0227_4_k_cu_5dd3f56f_131194cuda3std3__45__cpo5beginE
	.align		8
        /*0020*/ 	.dword	_ZN40_INTERNAL_d66d0227_4_k_cu_5dd3f56f_131194cuda3std3__45__cpo3endE
	.align		8
        /*0028*/ 	.dword	_ZN40_INTERNAL_d66d0227_4_k_cu_5dd3f56f_131194cuda3std3__45__cpo6cbeginE
	.align		8
        /*0030*/ 	.dword	_ZN40_INTERNAL_d66d0227_4_k_cu_5dd3f56f_131194cuda3std3__45__cpo4cendE
	.align		8
        /*0038*/ 	.dword	_ZN40_INTERNAL_d66d0227_4_k_cu_5dd3f56f_131194cuda3std3__442_GLOBAL__N__d66d0227_4_k_cu_5dd3f56f_131196ignoreE
	.align		8
        /*0040*/ 	.dword	_ZN40_INTERNAL_d66d0227_4_k_cu_5dd3f56f_131194cuda3std3__419piecewise_constructE
	.align		8
        /*0048*/ 	.dword	_ZN40_INTERNAL_d66d0227_4_k_cu_5dd3f56f_131194cuda3std3__48in_placeE
	.align		8
        /*0050*/ 	.dword	_ZN40_INTERNAL_d66d0227_4_k_cu_5dd3f56f_131194cuda3std6ranges3__45__cpo4swapE
	.align		8
        /*0058*/ 	.dword	_ZN40_INTERNAL_d66d0227_4_k_cu_5dd3f56f_131194cuda3std6ranges3__45__cpo9iter_moveE
	.align		8
        /*0060*/ 	.dword	_ZN40_INTERNAL_d66d0227_4_k_cu_5dd3f56f_131194cute7productE
	.align		8
        /*0068*/ 	.dword	_ZN40_INTERNAL_d66d0227_4_k_cu_5dd3f56f_131194cute1_E
	.align		8
        /*0070*/ 	.dword	$str$25
	.align		8
        /*0078*/ 	.dword	$str$26
	.align		8
        /*0080*/ 	.dword	$str$27
	.align		8
        /*0088*/ 	.dword	$str$28


//--------------------- .text._ZN7cutlass13device_kernelINS_4gemm6kernel13GemmUniversalIN4cute5tupleIJiiiiEEENS1_10collective13CollectiveMmaINS1_35MainloopSm100TmaUmmaWarpSpecializedILi42ELi2ELi4ENS5_IJNS4_1CILi2EEENSA_ILi1EEESC_EEEEENS5_IJNSA_ILi64EEENSA_ILi96EEENSA_ILi16EEEEEENS_6half_tENS5_IJlSC_lEEESJ_SK_NS4_8TiledMMAINS4_8MMA_AtomIJNS4_20SM100_MMA_F16BF16_SSISJ_SJ_fLi64ELi96ELNS4_4UMMA5MajorE0ELSP_0ELNSO_7ScaleInE0ELSQ_0EEEEEENS4_6LayoutINS5_IJSC_SC_SC_EEENS5_IJNSA_ILi0EEESV_SV_EEEEENS5_IJNS4_10UnderscoreESY_SY_EEEEENS4_13SM90_TMA_LOADENS4_14ComposedLayoutINS4_7SwizzleILi1ELi4ELi3EEENS4_18smem_ptr_flag_bitsILi16EEENST_INS5_IJNSA_ILi8EEESH_EEENS5_IJSH_SC_EEEEEEEvNS4_8identityENS4_23SM90_TMA_LOAD_MULTICASTES1B_vS1C_EENS_8epilogue10collective18CollectiveEpilogueINS1F_23Sm100TmaWarpSpecializedILi3ELi2ELi16ELb1ELb0EEEJSI_NS5_IJNST_ISF_SC_EENST_INSA_ILi32EEESC_EEEEESJ_SK_SJ_SK_NS1F_6fusion15FusionCallbacksIS1J_NS1O_17LinearCombinationISJ_fSJ_fLNS_15FloatRoundStyleE2EEESI_S1N_JEEENS4_5SM1004TMEM4LOAD26SM100_TMEM_LOAD_16dp256b4xES11_NS12_INS13_ILi2ELi4ELi3EEES16_NST_INS5_IJS17_S1L_EEENS5_IJS1L_SC_EEEEEEENS4_17SM75_U32x4_LDSM_NENS4_14SM90_TMA_STOREES22_NS4_17SM90_U32x4_STSM_NENS4_39AutoVectorizingCopyWithAssumedAlignmentILi128EEEEEEvvEEEEvNT_6ParamsE --------------------------
	.section	.text._ZN7cutlass13device_kernelINS_4gemm6kernel13GemmUniversalIN4cute5tupleIJiiiiEEENS1_10collective13CollectiveMmaINS1_35MainloopSm100TmaUmmaWarpSpecializedILi42ELi2ELi4ENS5_IJNS4_1CILi2EEENSA_ILi1EEESC_EEEEENS5_IJNSA_ILi64EEENSA_ILi96EEENSA_ILi16EEEEEENS_6half_tENS5_IJlSC_lEEESJ_SK_NS4_8TiledMMAINS4_8MMA_AtomIJNS4_20SM100_MMA_F16BF16_SSISJ_SJ_fLi64ELi96ELNS4_4UMMA5MajorE0ELSP_0ELNSO_7ScaleInE0ELSQ_0EEEEEENS4_6LayoutINS5_IJSC_SC_SC_EEENS5_IJNSA_ILi0EEESV_SV_EEEEENS5_IJNS4_10UnderscoreESY_SY_EEEEENS4_13SM90_TMA_LOADENS4_14ComposedLayoutINS4_7SwizzleILi1ELi4ELi3EEENS4_18smem_ptr_flag_bitsILi16EEENST_INS5_IJNSA_ILi8EEESH_EEENS5_IJSH_SC_EEEEEEEvNS4_8identityENS4_23SM90_TMA_LOAD_MULTICASTES1B_vS1C_EENS_8epilogue10collective18CollectiveEpilogueINS1F_23Sm100TmaWarpSpecializedILi3ELi2ELi16ELb1ELb0EEEJSI_NS5_IJNST_ISF_SC_EENST_INSA_ILi32EEESC_EEEEESJ_SK_SJ_SK_NS1F_6fusion15FusionCallbacksIS1J_NS1O_17LinearCombinationISJ_fSJ_fLNS_15FloatRoundStyleE2EEESI_S1N_JEEENS4_5SM1004TMEM4LOAD26SM100_TMEM_LOAD_16dp256b4xES11_NS12_INS13_ILi2ELi4ELi3EEES16_NST_INS5_IJS17_S1L_EEENS5_IJS1L_SC_EEEEEEENS4_17SM75_U32x4_LDSM_NENS4_14SM90_TMA_STOREES22_NS4_17SM90_U32x4_STSM_NENS4_39AutoVectorizingCopyWithAssumedAlignmentILi128EEEEEEvvEEEEvNT_6ParamsE,"ax",@progbits
	.align	128
.text._ZN7cutlass13device_kernelINS_4gemm6kernel13GemmUniversalIN4cute5tupleIJiiiiEEENS1_10collective13CollectiveMmaINS1_35MainloopSm100TmaUmmaWarpSpecializedILi42ELi2ELi4ENS5_IJNS4_1CILi2EEENSA_ILi1EEESC_EEEEENS5_IJNSA_ILi64EEENSA_ILi96EEENSA_ILi16EEEEEENS_6half_tENS5_IJlSC_lEEESJ_SK_NS4_8TiledMMAINS4_8MMA_AtomIJNS4_20SM100_MMA_F16BF16_SSISJ_SJ_fLi64ELi96ELNS4_4UMMA5MajorE0ELSP_0ELNSO_7ScaleInE0ELSQ_0EEEEEENS4_6LayoutINS5_IJSC_SC_SC_EEENS5_IJNSA_ILi0EEESV_SV_EEEEENS5_IJNS4_10UnderscoreESY_SY_EEEEENS4_13SM90_TMA_LOADENS4_14ComposedLayoutINS4_7SwizzleILi1ELi4ELi3EEENS4_18smem_ptr_flag_bitsILi16EEENST_INS5_IJNSA_ILi8EEESH_EEENS5_IJSH_SC_EEEEEEEvNS4_8identityENS4_23SM90_TMA_LOAD_MULTICASTES1B_vS1C_EENS_8epilogue10collective18CollectiveEpilogueINS1F_23Sm100TmaWarpSpecializedILi3ELi2ELi16ELb1ELb0EEEJSI_NS5_IJNST_ISF_SC_EENST_INSA_ILi32EEESC_EEEEESJ_SK_SJ_SK_NS1F_6fusion15FusionCallbacksIS1J_NS1O_17LinearCombinationISJ_fSJ_fLNS_15FloatRoundStyleE2EEESI_S1N_JEEENS4_5SM1004TMEM4LOAD26SM100_TMEM_LOAD_16dp256b4xES11_NS12_INS13_ILi2ELi4ELi3EEES16_NST_INS5_IJS17_S1L_EEENS5_IJS1L_SC_EEEEEEENS4_17SM75_U32x4_LDSM_NENS4_14SM90_TMA_STOREES22_NS4_17SM90_U32x4_STSM_NENS4_39AutoVectorizingCopyWithAssumedAlignmentILi128EEEEEEvvEEEEvNT_6ParamsE:
        .type           _ZN7cutlass13device_kernelINS_4gemm6kernel13GemmUniversalIN4cute5tupleIJiiiiEEENS1_10collective13CollectiveMmaINS1_35MainloopSm100TmaUmmaWarpSpecializedILi42ELi2ELi4ENS5_IJNS4_1CILi2EEENSA_ILi1EEESC_EEEEENS5_IJNSA_ILi64EEENSA_ILi96EEENSA_ILi16EEEEEENS_6half_tENS5_IJlSC_lEEESJ_SK_NS4_8TiledMMAINS4_8MMA_AtomIJNS4_20SM100_MMA_F16BF16_SSISJ_SJ_fLi64ELi96ELNS4_4UMMA5MajorE0ELSP_0ELNSO_7ScaleInE0ELSQ_0EEEEEENS4_6LayoutINS5_IJSC_SC_SC_EEENS5_IJNSA_ILi0EEESV_SV_EEEEENS5_IJNS4_10UnderscoreESY_SY_EEEEENS4_13SM90_TMA_LOADENS4_14ComposedLayoutINS4_7SwizzleILi1ELi4ELi3EEENS4_18smem_ptr_flag_bitsILi16EEENST_INS5_IJNSA_ILi8EEESH_EEENS5_IJSH_SC_EEEEEEEvNS4_8identityENS4_23SM90_TMA_LOAD_MULTICASTES1B_vS1C_EENS_8epilogue10collective18CollectiveEpilogueINS1F_23Sm100TmaWarpSpecializedILi3ELi2ELi16ELb1ELb0EEEJSI_NS5_IJNST_ISF_SC_EENST_INSA_ILi32EEESC_EEEEESJ_SK_SJ_SK_NS1F_6fusion15FusionCallbacksIS1J_NS1O_17LinearCombinationISJ_fSJ_fLNS_15FloatRoundStyleE2EEESI_S1N_JEEENS4_5SM1004TMEM4LOAD26SM100_TMEM_LOAD_16dp256b4xES11_NS12_INS13_ILi2ELi4ELi3EEES16_NST_INS5_IJS17_S1L_EEENS5_IJS1L_SC_EEEEEEENS4_17SM75_U32x4_LDSM_NENS4_14SM90_TMA_STOREES22_NS4_17SM90_U32x4_STSM_NENS4_39AutoVectorizingCopyWithAssumedAlignmentILi128EEEEEEvvEEEEvNT_6ParamsE,@function
        .size           _ZN7cutlass13device_kernelINS_4gemm6kernel13GemmUniversalIN4cute5tupleIJiiiiEEENS1_10collective13CollectiveMmaINS1_35MainloopSm100TmaUmmaWarpSpecializedILi42ELi2ELi4ENS5_IJNS4_1CILi2EEENSA_ILi1EEESC_EEEEENS5_IJNSA_ILi64EEENSA_ILi96EEENSA_ILi16EEEEEENS_6half_tENS5_IJlSC_lEEESJ_SK_NS4_8TiledMMAINS4_8MMA_AtomIJNS4_20SM100_MMA_F16BF16_SSISJ_SJ_fLi64ELi96ELNS4_4UMMA5MajorE0ELSP_0ELNSO_7ScaleInE0ELSQ_0EEEEEENS4_6LayoutINS5_IJSC_SC_SC_EEENS5_IJNSA_ILi0EEESV_SV_EEEEENS5_IJNS4_10UnderscoreESY_SY_EEEEENS4_13SM90_TMA_LOADENS4_14ComposedLayoutINS4_7SwizzleILi1ELi4ELi3EEENS4_18smem_ptr_flag_bitsILi16EEENST_INS5_IJNSA_ILi8EEESH_EEENS5_IJSH_SC_EEEEEEEvNS4_8identityENS4_23SM90_TMA_LOAD_MULTICASTES1B_vS1C_EENS_8epilogue10collective18CollectiveEpilogueINS1F_23Sm100TmaWarpSpecializedILi3ELi2ELi16ELb1ELb0EEEJSI_NS5_IJNST_ISF_SC_EENST_INSA_ILi32EEESC_EEEEESJ_SK_SJ_SK_NS1F_6fusion15FusionCallbacksIS1J_NS1O_17LinearCombinationISJ_fSJ_fLNS_15FloatRoundStyleE2EEESI_S1N_JEEENS4_5SM1004TMEM4LOAD26SM100_TMEM_LOAD_16dp256b4xES11_NS12_INS13_ILi2ELi4ELi3EEES16_NST_INS5_IJS17_S1L_EEENS5_IJS1L_SC_EEEEEEENS4_17SM75_U32x4_LDSM_NENS4_14SM90_TMA_STOREES22_NS4_17SM90_U32x4_STSM_NENS4_39AutoVectorizingCopyWithAssumedAlignmentILi128EEEEEEvvEEEEvNT_6ParamsE,(.L_x_285 - _ZN7cutlass13device_kernelINS_4gemm6kernel13GemmUniversalIN4cute5tupleIJiiiiEEENS1_10collective13CollectiveMmaINS1_35MainloopSm100TmaUmmaWarpSpecializedILi42ELi2ELi4ENS5_IJNS4_1CILi2EEENSA_ILi1EEESC_EEEEENS5_IJNSA_ILi64EEENSA_ILi96EEENSA_ILi16EEEEEENS_6half_tENS5_IJlSC_lEEESJ_SK_NS4_8TiledMMAINS4_8MMA_AtomIJNS4_20SM100_MMA_F16BF16_SSISJ_SJ_fLi64ELi96ELNS4_4UMMA5MajorE0ELSP_0ELNSO_7ScaleInE0ELSQ_0EEEEEENS4_6LayoutINS5_IJSC_SC_SC_EEENS5_IJNSA_ILi0EEESV_SV_EEEEENS5_IJNS4_10UnderscoreESY_SY_EEEEENS4_13SM90_TMA_LOADENS4_14ComposedLayoutINS4_7SwizzleILi1ELi4ELi3EEENS4_18smem_ptr_flag_bitsILi16EEENST_INS5_IJNSA_ILi8EEESH_EEENS5_IJSH_SC_EEEEEEEvNS4_8identityENS4_23SM90_TMA_LOAD_MULTICASTES1B_vS1C_EENS_8epilogue10collective18CollectiveEpilogueINS1F_23Sm100TmaWarpSpecializedILi3ELi2ELi16ELb1ELb0EEEJSI_NS5_IJNST_ISF_SC_EENST_INSA_ILi32EEESC_EEEEESJ_SK_SJ_SK_NS1F_6fusion15FusionCallbacksIS1J_NS1O_17LinearCombinationISJ_fSJ_fLNS_15FloatRoundStyleE2EEESI_S1N_JEEENS4_5SM1004TMEM4LOAD26SM100_TMEM_LOAD_16dp256b4xES11_NS12_INS13_ILi2ELi4ELi3EEES16_NST_INS5_IJS17_S1L_EEENS5_IJS1L_SC_EEEEEEENS4_17SM75_U32x4_LDSM_NENS4_14SM90_TMA_STOREES22_NS4_17SM90_U32x4_STSM_NENS4_39AutoVectorizingCopyWithAssumedAlignmentILi128EEEEEEvvEEEEvNT_6ParamsE)
        .other          _ZN7cutlass13device_kernelINS_4gemm6kernel13GemmUniversalIN4cute5tupleIJiiiiEEENS1_10collective13CollectiveMmaINS1_35MainloopSm100TmaUmmaWarpSpecializedILi42ELi2ELi4ENS5_IJNS4_1CILi2EEENSA_ILi1EEESC_EEEEENS5_IJNSA_ILi64EEENSA_ILi96EEENSA_ILi16EEEEEENS_6half_tENS5_IJlSC_lEEESJ_SK_NS4_8TiledMMAINS4_8MMA_AtomIJNS4_20SM100_MMA_F16BF16_SSISJ_SJ_fLi64ELi96ELNS4_4UMMA5MajorE0ELSP_0ELNSO_7ScaleInE0ELSQ_0EEEEEENS4_6LayoutINS5_IJSC_SC_SC_EEENS5_IJNSA_ILi0EEESV_SV_EEEEENS5_IJNS4_10UnderscoreESY_SY_EEEEENS4_13SM90_TMA_LOADENS4_14ComposedLayoutINS4_7SwizzleILi1ELi4ELi3EEENS4_18smem_ptr_flag_bitsILi16EEENST_INS5_IJNSA_ILi8EEESH_EEENS5_IJSH_SC_EEEEEEEvNS4_8identityENS4_23SM90_TMA_LOAD_MULTICASTES1B_vS1C_EENS_8epilogue10collective18CollectiveEpilogueINS1F_23Sm100TmaWarpSpecializedILi3ELi2ELi16ELb1ELb0EEEJSI_NS5_IJNST_ISF_SC_EENST_INSA_ILi32EEESC_EEEEESJ_SK_SJ_SK_NS1F_6fusion15FusionCallbacksIS1J_NS1O_17LinearCombinationISJ_fSJ_fLNS_15FloatRoundStyleE2EEESI_S1N_JEEENS4_5SM1004TMEM4LOAD26SM100_TMEM_LOAD_16dp256b4xES11_NS12_INS13_ILi2ELi4ELi3EEES16_NST_INS5_IJS17_S1L_EEENS5_IJS1L_SC_EEEEEEENS4_17SM75_U32x4_LDSM_NENS4_14SM90_TMA_STOREES22_NS4_17SM90_U32x4_STSM_NENS4_39AutoVectorizingCopyWithAssumedAlignmentILi128EEEEEEvvEEEEvNT_6ParamsE,@"STO_CUDA_ENTRY STV_DEFAULT"
_ZN7cutlass13device_kernelINS_4gemm6kernel13GemmUniversalIN4cute5tupleIJiiiiEEENS1_10collective13CollectiveMmaINS1_35MainloopSm100TmaUmmaWarpSpecializedILi42ELi2ELi4ENS5_IJNS4_1CILi2EEENSA_ILi1EEESC_EEEEENS5_IJNSA_ILi64EEENSA_ILi96EEENSA_ILi16EEEEEENS_6half_tENS5_IJlSC_lEEESJ_SK_NS4_8TiledMMAINS4_8MMA_AtomIJNS4_20SM100_MMA_F16BF16_SSISJ_SJ_fLi64ELi96ELNS4_4UMMA5MajorE0ELSP_0ELNSO_7ScaleInE0ELSQ_0EEEEEENS4_6LayoutINS5_IJSC_SC_SC_EEENS5_IJNSA_ILi0EEESV_SV_EEEEENS5_IJNS4_10UnderscoreESY_SY_EEEEENS4_13SM90_TMA_LOADENS4_14ComposedLayoutINS4_7SwizzleILi1ELi4ELi3EEENS4_18smem_ptr_flag_bitsILi16EEENST_INS5_IJNSA_ILi8EEESH_EEENS5_IJSH_SC_EEEEEEEvNS4_8identityENS4_23SM90_TMA_LOAD_MULTICASTES1B_vS1C_EENS_8epilogue10collective18CollectiveEpilogueINS1F_23Sm100TmaWarpSpecializedILi3ELi2ELi16ELb1ELb0EEEJSI_NS5_IJNST_ISF_SC_EENST_INSA_ILi32EEESC_EEEEESJ_SK_SJ_SK_NS1F_6fusion15FusionCallbacksIS1J_NS1O_17LinearCombinationISJ_fSJ_fLNS_15FloatRoundStyleE2EEESI_S1N_JEEENS4_5SM1004TMEM4LOAD26SM100_TMEM_LOAD_16dp256b4xES11_NS12_INS13_ILi2ELi4ELi3EEES16_NST_INS5_IJS17_S1L_EEENS5_IJS1L_SC_EEEEEEENS4_17SM75_U32x4_LDSM_NENS4_14SM90_TMA_STOREES22_NS4_17SM90_U32x4_STSM_NENS4_39AutoVectorizingCopyWithAssumedAlignmentILi128EEEEEEvvEEEEvNT_6ParamsE:
[----:B------:R-:W1:Y:S01]  /*0000*/  LDC R1, c[0x0][0x37c] ;  /* 0x0000df00ff017b82 */ /* 0x000e620000000800 */
[----:B------:R-:W2:Y:S01]  /*0010*/  S2R R56, SR_TID.X ;  /* 0x0000000000387919 */ /* 0x000ea20000002100 */
[----:B------:R-:W3:Y:S01]  /*0020*/  LDCU.64 UR8, c[0x0][0x890] ;  /* 0x00011200ff0877ac */ /* 0x000ee20008000a00 */
[----:B------:R-:W-:Y:S02]  /*0030*/  PRMT R45, RZ, 0x7610, R45 ;  /* 0x00007610ff2d7816 */ /* 0x000fe4000000002d */
[----:B------:R-:W-:Y:S01]  /*0040*/  ELECT P3, URZ, PT ;  /* 0x0000000000ff782f */ /* 0x000fe20003860000 */
[----:B---3--:R-:W-:-:S04]  /*0050*/  UISETP.NE.U32.AND UP0, UPT, UR8, URZ, UPT ;  /* 0x000000ff0800728c */ /* 0x008fc8000bf05070 */
[----:B------:R-:W-:Y:S01]  /*0060*/  UISETP.NE.AND.EX UP0, UPT, UR9, URZ, UPT, UP0 ;  /* 0x000000ff0900728c */ /* 0x000fe2000bf05300 */
[----:B--2---:R-:W-:-:S05]  /*0070*/  SHF.R.U32.HI R46, RZ, 0x5, R56 ;  /* 0x00000005ff2e7819 */ /* 0x004fca0000011638 */
[----:B------:R-:W2:Y:S02]  /*0080*/  SHFL.IDX PT, R0, R46, RZ, 0x1f ;  /* 0x00001fff2e007589 */ /* 0x000ea400000e0000 */
[----:B--2---:R-:W-:Y:S01]  /*0090*/  R2UR UR21, R0 ;  /* 0x00000000001572ca */ /* 0x004fe200000e0000 */
[----:B-1----:R-:W-:-:S14]  /*00a0*/  BRA.U UP0, `(.L_x_0) ;  /* 0x0000000100307547 */ /* 0x002fdc000b800000 */
[----:B------:R-:W1:Y:S02]  /*00b0*/  LDCU.64 UR4, c[0x0][0x888] ;  /* 0x00011100ff0477ac */ /* 0x000e640008000a00 */
[----:B-1----:R-:W-:-:S04]  /*00c0*/  UISETP.NE.U32.AND UP0, UPT, UR4, URZ, UPT ;  /* 0x000000ff0400728c */ /* 0x002fc8000bf05070 */
[----:B------:R-:W-:-:S09]  /*00d0*/  UISETP.NE.AND.EX UP0, UPT, UR5, URZ, UPT, UP0 ;  /* 0x000000ff0500728c */ /* 0x000fd2000bf05300 */
[----:B------:R-:W-:Y:S05]  /*00e0*/  BRA.U !UP0, `(.L_x_1) ;  /* 0x0000000108147547 */ /* 0x000fea000b800000 */
[----:B------:R-:W1:Y:S01]  /*00f0*/  LDC.64 R2, c[0x0][0x888] ;  /* 0x00022200ff027b82 */ /* 0x000e620000000a00 */
[----:B------:R-:W1:Y:S02]  /*0100*/  LDCU.64 UR4, c[0x0][0x358] ;  /* 0x00006b00ff0477ac */ /* 0x000e640008000a00 */
[----:B-1----:R1:W5:Y:S01]  /*0110*/  LDG.E R25, desc[UR4][R2.64] ;  /* 0x0000000402197981 */ /* 0x002362000c1e1900 */
[----:B------:R-:W-:Y:S01]  /*0120*/  HFMA2 R45, -RZ, RZ, 0, 5.9604644775390625e-08 ;  /* 0x00000001ff2d7431 */ /* 0x000fe200000001ff */
[----:B------:R-:W-:Y:S05]  /*0130*/  BRA `(.L_x_0) ;  /* 0x00000000000c7947 */ /* 0x000fea0003800000 */
.L_x_1:
[----:B------:R-:W1:Y:S01]  /*0140*/  LDCU UR4, c[0x0][0x880] ;  /* 0x00011000ff0477ac */ /* 0x000e620008000800 */
[----:B------:R-:W-:Y:S01]  /*0150*/  HFMA2 R45, -RZ, RZ, 0, 5.9604644775390625e-08 ;  /* 0x00000001ff2d7431 */ /* 0x000fe200000001ff */
[----:B-1----:R-:W-:-:S07]  /*0160*/  MOV R25, UR4 ;  /* 0x0000000400197c02 */ /* 0x002fce0008000f00 */
.L_x_0:
[----:B------:R-:W2:Y:S02]  /*0170*/  LDCU.64 UR4, c[0x0][0x8b0] ;  /* 0x00011600ff0477ac */ /* 0x000ea40008000a00 */
[----:B--2---:R-:W-:-:S04]  /*0180*/  UISETP.NE.U32.AND UP0, UPT, UR4, URZ, UPT ;  /* 0x000000ff0400728c */ /* 0x004fc8000bf05070 */
[----:B------:R-:W-:-:S09]  /*0190*/  UISETP.NE.AND.EX UP0, UPT, UR5, URZ, UPT, UP0 ;  /* 0x000000ff0500728c */ /* 0x000fd2000bf05300 */
[----:B------:R-:W-:Y:S05]  /*01a0*/  BRA.U UP0, `(.L_x_2) ;  /* 0x0000000100287547 */ /* 0x000fea000b800000 */
[----:B------:R-:W2:Y:S02]  /*01b0*/  LDCU.64 UR4, c[0x0][0x8a8] ;  /* 0x00011500ff0477ac */ /* 0x000ea40008000a00 */
[----:B--2---:R-:W-:-:S04]  /*01c0*/  UISETP.NE.U32.AND UP0, UPT, UR4, URZ, UPT ;  /* 0x000000ff0400728c */ /* 0x004fc8000bf05070 */
[----:B------:R-:W-:-:S09]  /*01d0*/  UISETP.NE.AND.EX UP0, UPT, UR5, URZ, UPT, UP0 ;  /* 0x000000ff0500728c */ /* 0x000fd2000bf05300 */
[----:B------:R-:W-:Y:S05]  /*01e0*/  BRA.U !UP0, `(.L_x_3) ;  /* 0x0000000108107547 */ /* 0x000fea000b800000 */
[----:B-1----:R-:W1:Y:S01]  /*01f0*/  LDC.64 R2, c[0x0][0x8a8] ;  /* 0x00022a00ff027b82 */ /* 0x002e620000000a00 */
[----:B------:R-:W1:Y:S02]  /*0200*/  LDCU.64 UR4, c[0x0][0x358] ;  /* 0x00006b00ff0477ac */ /* 0x000e640008000a00 */
[----:B-1----:R2:W5:Y:S01]  /*0210*/  LDG.E R23, desc[UR4][R2.64] ;  /* 0x0000000402177981 */ /* 0x002562000c1e1900 */
[----:B------:R-:W-:Y:S05]  /*0220*/  BRA `(.L_x_2) ;  /* 0x0000000000087947 */ /* 0x000fea0003800000 */
.L_x_3:
[----:B------:R-:W2:Y:S02]  /*0230*/  LDCU UR4, c[0x0][0x8a0] ;  /* 0x00011400ff0477ac */ /* 0x000ea40008000800 */
[----:B--2---:R-:W-:Y:S02]  /*0240*/  MOV R23, UR4 ;  /* 0x0000000400177c02 */ /* 0x004fe40008000f00 */
.L_x_2:
[----:B------:R-:W-:Y:S01]  /*0250*/  IMAD.U32 R0, RZ, RZ, UR21 ;  /* 0x00000015ff007e24 */ /* 0x000fe2000f8e00ff */
[----:B------:R-:W-:Y:S04]  /*0260*/  BSSY.RECONVERGENT B0, `(.L_x_4) ;  /* 0x000000c000007945 */ /* 0x000fe80003800200 */
[C---:B------:R-:W-:Y:S02]  /*0270*/  ISETP.NE.OR P1, PT, R0.reuse, 0x1, !P3 ;  /* 0x000000010000780c */ /* 0x040fe40005f25670 */
[----:B------:R-:W-:-:S11]  /*0280*/  ISETP.NE.OR P0, PT, R0, 0x3, !P3 ;  /* 0x000000030000780c */ /* 0x000fd60005f05670 */
[----:B------:R-:W-:Y:S05]  /*0290*/  @P1 BRA `(.L_x_5) ;  /* 0x0000000000201947 */ /* 0x000fea0003800000 */
[----:B------:R-:W3:Y:S02]  /*02a0*/  LDCU.64 UR4, c[0x0][0x348] ;  /* 0x00006900ff0477ac */ /* 0x000ee40008000a00 */
[----:B---3--:R-:W-:Y:S02]  /*02b0*/  UIADD3 UR6, UP1, UPT, UR4, 0x80, URZ ;  /* 0x0000008004067890 */ /* 0x008fe4000ff3e0ff */
[----:B------:R-:W-:Y:S02]  /*02c0*/  UIADD3 UR4, UP0, UPT, UR4, 0x180, URZ ;  /* 0x0000018004047890 */ /* 0x000fe4000ff1e0ff */
[----:B------:R-:W-:Y:S02]  /*02d0*/  UIADD3.X UR7, UPT, UPT, URZ, UR5, URZ, UP1, !UPT ;  /* 0x00000005ff077290 */ /* 0x000fe40008ffe4ff */
[----:B------:R-:W-:-:S07]  /*02e0*/  UIADD3.X UR5, UPT, UPT, URZ, UR5, URZ, UP0, !UPT ;  /* 0x00000005ff057290 */ /* 0x000fce00087fe4ff */
[----:B------:R3:W-:Y:S02]  /*02f0*/  UTMACCTL.PF [UR6] ;  /* 0x00000000060079b9 */ /* 0x0007e40008040000 */
[----:B------:R3:W-:Y:S02]  /*0300*/  UTMACCTL.PF [UR4] ;  /* 0x00000000040079b9 */ /* 0x0007e40008040000 */
[----:B---3--:R-:W-:Y:S01]  /*0310*/  NOP ;  /* 0x0000000000007918 */ /* 0x008fe20000000000 */
.L_x_5:
[----:B------:R-:W-:Y:S05]  /*0320*/  BSYNC.RECONVERGENT B0 ;  /* 0x0000000000007941 */ /* 0x000fea0003800200 */
.L_x_4:
[----:B------:R-:W-:Y:S04]  /*0330*/  BSSY.RECONVERGENT B0, `(.L_x_6) ;  /* 0x000000a000007945 */ /* 0x000fe80003800200 */
        /* <DEDUP_REMOVED lines=9> */
.L_x_7:
[----:B------:R-:W-:Y:S05]  /*03d0*/  BSYNC.RECONVERGENT B0 ;  /* 0x0000000000007941 */ /* 0x000fea0003800200 */
.L_x_6:
[----:B------:R-:W3:Y:S01]  /*03e0*/  LDCU.64 UR4, c[0x0][0x888] ;  /* 0x00011100ff0477ac */ /* 0x000ee20008000a00 */
[----:B------:R-:W-:Y:S02]  /*03f0*/  UISETP.EQ.U32.AND UP1, UPT, UR8, URZ, UPT ;  /* 0x000000ff0800728c */ /* 0x000fe4000bf22070 */
[----:B------:R-:W-:Y:S02]  /*0400*/  UPLOP3.LUT UP3, UPT, UPT, UPT, UPT, 0x80, 0x8 ;  /* 0x000000000008789c */ /* 0x000fe40003f6f070 */
[----:B---3--:R-:W-:-:S04]  /*0410*/  UISETP.NE.U32.AND UP0, UPT, UR4, URZ, UPT ;  /* 0x000000ff0400728c */ /* 0x008fc8000bf05070 */
[----:B------:R-:W-:-:S04]  /*0420*/  UISETP.NE.AND.EX UP2, UPT, UR5, URZ, UPT, UP0 ;  /* 0x000000ff0500728c */ /* 0x000fc8000bf45300 */
[----:B------:R-:W-:-:S04]  /*0430*/  UISETP.EQ.OR.EX UP4, UPT, UR9, URZ, !UP2, UP1 ;  /* 0x000000ff0900728c */ /* 0x000fc8000d782710 */
[----:B------:R-:W-:-:S06]  /*0440*/  UP2UR UR4, UPR, URZ, 0x10 ;  /* 0x00000010ff047883 */ /* 0x000fcc0008000000 */
[----:B------:R-:W-:Y:S01]  /*0450*/  MOV R48, UR4 ;  /* 0x0000000400307c02 */ /* 0x000fe20008000f00 */
[----:B------:R-:W-:Y:S06]  /*0460*/  BRA.U !UP4, `(.L_x_8) ;  /* 0x000000010c207547 */ /* 0x000fec000b800000 */
[----:B------:R-:W-:Y:S01]  /*0470*/  UISETP.NE.U32.AND UP1, UPT, UR8, URZ, UPT ;  /* 0x000000ff0800728c */ /* 0x000fe2000bf25070 */
[----:B-----5:R-:W-:Y:S01]  /*0480*/  FSETP.NEU.AND P0, PT, R25, RZ, PT ;  /* 0x000000ff1900720b */ /* 0x020fe20003f0d000 */
[----:B------:R-:W-:Y:S02]  /*0490*/  USEL UR4, URZ, 0xffffffff, UP2 ;  /* 0xffffffffff047887 */ /* 0x000fe40009000000 */
[----:B------:R-:W-:-:S10]  /*04a0*/  UISETP.NE.AND.EX UP1, UPT, UR9, URZ, UPT, UP1 ;  /* 0x000000ff0900728c */ /* 0x000fd4000bf25310 */
[----:B------:R-:W-:Y:S01]  /*04b0*/  VOTEU.ANY UP0, P0 ;  /* 0x0000000000ff7886 */ /* 0x000fe20000000100 */
[----:B------:R-:W-:-:S04]  /*04c0*/  @!UP1 USEL UR4, URZ, 0xffffffff, UP0 ;  /* 0xffffffffff049887 */ /* 0x000fc80008000000 */
[----:B------:R-:W-:-:S04]  /*04d0*/  ULOP3.LUT UR4, UR4, 0x1, URZ, 0xc0, !UPT ;  /* 0x0000000104047892 */ /* 0x000fc8000f8ec0ff */
[----:B------:R-:W-:-:S11]  /*04e0*/  UISETP.NE.U32.AND UP3, UPT, UR4, 0x1, UPT ;  /* 0x000000010400788c */ /* 0x000fd6000bf65070 */
.L_x_8:
[----:B-12---:R-:W1:Y:S02]  /*04f0*/  SHFL.IDX PT, R2, R46, RZ, 0x1f ;  /* 0x00001fff2e027589 */ /* 0x006e6400000e0000 */
[----:B-1----:R-:W-:-:S13]  /*0500*/  ISETP.NE.AND P0, PT, R2, RZ, PT ;  /* 0x000000ff0200720c */ /* 0x002fda0003f05270 */
[----:B------:R-:W-:Y:S05]  /*0510*/  @P0 BRA `(.L_x_9) ;  /* 0x0000000400940947 */ /* 0x000fea0003800000 */
[----:B------:R-:W-:Y:S01]  /*0520*/  ELECT P0, URZ, PT ;  /* 0x0000000000ff782f */ /* 0x000fe20003800000 */
[----:B------:R-:W-:-:S12]  /*0530*/  BSSY.RECONVERGENT B0, `(.L_x_9) ;  /* 0x0000063000007945 */ /* 0x000fd80003800200 */
[----:B------:R-:W-:Y:S05]  /*0540*/  @!P0 BRA `(.L_x_10) ;  /* 0x0000000400848947 */ /* 0x000fea0003800000 */
[----:B------:R-:W1:Y:S01]  /*0550*/  S2UR UR4, SR_CgaCtaId ;  /* 0x00000000000479c3 */ /* 0x000e620000008800 */
[----:B------:R-:W-:Y:S01]  /*0560*/  UMOV UR5, 0x400 ;  /* 0x0000040000057882 */ /* 0x000fe20000000000 */
[----:B------:R-:W-:Y:S01]  /*0570*/  UMOV UR8, 0x1 ;  /* 0x0000000100087882 */ /* 0x000fe20000000000 */
[----:B------:R-:W-:Y:S01]  /*0580*/  UMOV UR6, 0x2 ;  /* 0x0000000200067882 */ /* 0x000fe20000000000 */
[----:B------:R-:W-:-:S04]  /*0590*/  UIADD3 UR8, UPT, UPT, -UR8, 0x100000, URZ ;  /* 0x0010000008087890 */ /* 0x000fc8000fffe1ff */
[----:B------:R-:W-:Y:S02]  /*05a0*/  USHF.L.U32 UR9, UR8, 0xb, URZ ;  /* 0x0000000b08097899 */ /* 0x000fe400080006ff */
[----:B------:R-:W-:Y:S02]  /*05b0*/  USHF.L.U32 UR8, UR8, 0x1, URZ ;  /* 0x0000000108087899 */ /* 0x000fe400080006ff */
[----:B------:R-:W-:-:S04]  /*05c0*/  UIADD3 UR6, UPT, UPT, -UR6, 0x100000, URZ ;  /* 0x0010000006067890 */ /* 0x000fc8000fffe1ff */
[----:B------:R-:W-:Y:S02]  /*05d0*/  USHF.L.U32 UR7, UR6, 0xb, URZ ;  /* 0x0000000b06077899 */ /* 0x000fe400080006ff */
[----:B------:R-:W-:Y:S02]  /*05e0*/  USHF.L.U32 UR6, UR6, 0x1, URZ ;  /* 0x0000000106067899 */ /* 0x000fe400080006ff */
[----:B-1----:R-:W-:Y:S01]  /*05f0*/  ULEA UR4, UR4, UR5, 0x18 ;  /* 0x0000000504047291 */ /* 0x002fe2000f8ec0ff */
[----:B------:R-:W1:Y:S11]  /*0600*/  FENCE.VIEW.ASYNC.S ;  /* 0x00000000000073c6 */ /* 0x000e760000000000 */
[----:B-1----:R1:W2:Y:S01]  /*0610*/  SYNCS.EXCH.64 URZ, [UR4], UR8 ;  /* 0x0000000804ff75b2 */ /* 0x0022a20008000100 */
[----:B------:R1:W3:Y:S01]  /*0620*/  SYNCS.EXCH.64 URZ, [UR4+0x150], UR6 ;  /* 0x0001500604ff75b2 */ /* 0x0002e20008000100 */
[----:B------:R1:W4:Y:S01]  /*0630*/  SYNCS.EXCH.64 URZ, [UR4+0x8], UR8 ;  /* 0x0000080804ff75b2 */ /* 0x0003220008000100 */
[----:B------:R1:W1:Y:S01]  /*0640*/  SYNCS.EXCH.64 URZ, [UR4+0x158], UR6 ;  /* 0x0001580604ff75b2 */ /* 0x0002620008000100 */
        /* <DEDUP_REMOVED lines=80> */
[----:B--234-:R-:W-:Y:S01]  /*0b50*/  NOP ;  /* 0x0000000000007918 */ /* 0x01cfe20000000000 */
.L_x_10:
[----:B-1----:R-:W-:Y:S05]  /*0b60*/  BSYNC.RECONVERGENT B0 ;  /* 0x0000000000007941 */ /* 0x002fea0003800200 */
.L_x_9:
[----:B------:R-:W1:Y:S01]  /*0b70*/  SHFL.IDX PT, R2, R46, RZ, 0x1f ;  /* 0x00001fff2e027589 */ /* 0x000e6200000e0000 */
[----:B------:R-:W-:Y:S01]  /*0b80*/  NOP ;  /* 0x0000000000007918 */ /* 0x000fe20000000000 */
[----:B-1----:R-:W-:-:S13]  /*0b90*/  ISETP.NE.AND P0, PT, R2, 0x1, PT ;  /* 0x000000010200780c */ /* 0x002fda0003f05270 */
[----:B------:R-:W-:Y:S05]  /*0ba0*/  @P0 BRA `(.L_x_11) ;  /* 0x0000000000500947 */ /* 0x000fea0003800000 */
        /* <DEDUP_REMOVED lines=9> */
[----:B------:R-:W-:Y:S01]  /*0c40*/  USHF.L.U32 UR6, UR6, 0x1, URZ ;  /* 0x0000000106067899 */ /* 0x000fe200080006ff */
[----:B------:R-:W-:Y:S01]  /*0c50*/  ELECT P0, URZ, PT ;  /* 0x0000000000ff782f */ /* 0x000fe20003800000 */
[----:B-1----:R-:W-:Y:S01]  /*0c60*/  ULEA UR4, UR4, UR5, 0x18 ;  /* 0x0000000504047291 */ /* 0x002fe2000f8ec0ff */
[----:B------:R-:W1:Y:S11]  /*0c70*/  FENCE.VIEW.ASYNC.S ;  /* 0x00000000000073c6 */ /* 0x000e760000000000 */
[----:B-1----:R1:W2:Y:S01]  /*0c80*/  SYNCS.EXCH.64 URZ, [UR4+0x2a0], UR8 ;  /* 0x0002a00804ff75b2 */ /* 0x0022a20008000100 */
[----:B------:R1:W3:Y:S01]  /*0c90*/  SYNCS.EXCH.64 URZ, [UR4+0x2b8], UR6 ;  /* 0x0002b80604ff75b2 */ /* 0x0002e20008000100 */
[----:B------:R1:W4:Y:S01]  /*0ca0*/  SYNCS.EXCH.64 URZ, [UR4+0x2a8], UR8 ;  /* 0x0002a80804ff75b2 */ /* 0x0003220008000100 */
[----:B------:R1:W1:Y:S01]  /*0cb0*/  SYNCS.EXCH.64 URZ, [UR4+0x2c0], UR6 ;  /* 0x0002c00604ff75b2 */ /* 0x0002620008000100 */
[----:B------:R1:W1:Y:S01]  /*0cc0*/  SYNCS.EXCH.64 URZ, [UR4+0x2b0], UR8 ;  /* 0x0002b00804ff75b2 */ /* 0x0002620008000100 */
[----:B------:R1:W1:Y:S01]  /*0cd0*/  SYNCS.EXCH.64 URZ, [UR4+0x2c8], UR6 ;  /* 0x0002c80604ff75b2 */ /* 0x0002620008000100 */
[----:B------:R-:W-:Y:S01]  /*0ce0*/  NOP ;  /* 0x0000000000007918 */ /* 0x000fe20000000000 */
.L_x_11:
[----:B------:R-:W2:Y:S01]  /*0cf0*/  SHFL.IDX PT, R2, R46, RZ, 0x1f ;  /* 0x00001fff2e027589 */ /* 0x000ea200000e0000 */
[----:B------:R-:W-:Y:S01]  /*0d00*/  NOP ;  /* 0x0000000000007918 */ /* 0x000fe20000000000 */
[----:B--2---:R-:W-:-:S13]  /*0d10*/  ISETP.NE.AND P0, PT, R2, 0x3, PT ;  /* 0x000000030200780c */ /* 0x004fda0003f05270 */
[----:B------:R-:W-:Y:S05]  /*0d20*/  @P0 BRA `(.L_x_12) ;  /* 0x0000000000300947 */ /* 0x000fea0003800000 */
[----:B-1----:R-:W1:Y:S01]  /*0d30*/  S2UR UR4, SR_CgaCtaId ;  /* 0x00000000000479c3 */ /* 0x002e620000008800 */
[----:B------:R-:W-:Y:S01]  /*0d40*/  UMOV UR6, 0x400 ;  /* 0x0000040000067882 */ /* 0x000fe20000000000 */
[----:B------:R-:W-:Y:S01]  /*0d50*/  UMOV UR5, 0x20 ;  /* 0x0000002000057882 */ /* 0x000fe20000000000 */
[----:B------:R-:W-:Y:S01]  /*0d60*/  ELECT P0, URZ, PT ;  /* 0x0000000000ff782f */ /* 0x000fe20003800000 */
[----:B-1----:R-:W-:Y:S02]  /*0d70*/  ULEA UR6, UR4, UR6, 0x18 ;  /* 0x0000000604067291 */ /* 0x002fe4000f8ec0ff */
[----:B------:R-:W-:-:S04]  /*0d80*/  UIADD3 UR4, UPT, UPT, -UR5, 0x100000, URZ ;  /* 0x0010000005047890 */ /* 0x000fc8000fffe1ff */
[----:B------:R-:W-:Y:S02]  /*0d90*/  USHF.L.U32 UR5, UR4, 0xb, URZ ;  /* 0x0000000b04057899 */ /* 0x000fe400080006ff */
[----:B------:R-:W-:Y:S01]  /*0da0*/  USHF.L.U32 UR4, UR4, 0x1, URZ ;  /* 0x0000000104047899 */ /* 0x000fe200080006ff */
[----:B------:R-:W1:Y:S11]  /*0db0*/  FENCE.VIEW.ASYNC.S ;  /* 0x00000000000073c6 */ /* 0x000e760000000000 */
[----:B-1----:R2:W1:Y:S01]  /*0dc0*/  SYNCS.EXCH.64 URZ, [UR6+0x2d0], UR4 ;  /* 0x0002d00406ff75b2 */ /* 0x0024620008000100 */
[----:B------:R2:W1:Y:S02]  /*0dd0*/  SYNCS.EXCH.64 URZ, [UR6+0x2d8], UR4 ;  /* 0x0002d80406ff75b2 */ /* 0x0004640008000100 */
[----:B--2---:R-:W-:Y:S01]  /*0de0*/  NOP ;  /* 0x0000000000007918 */ /* 0x004fe20000000000 */
.L_x_12:
[----:B------:R-:W2:Y:S01]  /*0df0*/  SHFL.IDX PT, R2, R46, RZ, 0x1f ;  /* 0x00001fff2e027589 */ /* 0x000ea200000e0000 */
[----:B------:R-:W-:Y:S01]  /*0e00*/  NOP ;  /* 0x0000000000007918 */ /* 0x000fe20000000000 */
[----:B--2---:R-:W-:-:S13]  /*0e10*/  ISETP.NE.AND P0, PT, R2, 0x4, PT ;  /* 0x000000040200780c */ /* 0x004fda0003f05270 */
[----:B------:R-:W-:Y:S05]  /*0e20*/  @P0 BRA `(.L_x_13) ;  /* 0x00000000004c0947 */ /* 0x000fea0003800000 */
[----:B-1----:R-:W1:Y:S01]  /*0e30*/  S2UR UR6, SR_CgaCtaId ;  /* 0x00000000000679c3 */ /* 0x002e620000008800 */
[----:B------:R-:W-:Y:S01]  /*0e40*/  UMOV UR4, 0x1e0 ;  /* 0x000001e000047882 */ /* 0x000fe20000000000 */
[----:B------:R-:W-:Y:S01]  /*0e50*/  UMOV UR5, 0x400 ;  /* 0x0000040000057882 */ /* 0x000fe20000000000 */
[----:B------:R-:W-:Y:S01]  /*0e60*/  USEL UR4, UR4, 0x1a0, UP3 ;  /* 0x000001a004047887 */ /* 0x000fe20009800000 */
[----:B------:R-:W-:Y:S01]  /*0e70*/  UMOV UR8, 0x1 ;  /* 0x0000000100087882 */ /* 0x000fe20000000000 */
[----:B------:R-:W-:Y:S01]  /*0e80*/  ELECT P0, URZ, PT ;  /* 0x0000000000ff782f */ /* 0x000fe20003800000 */
[----:B------:R-:W-:-:S04]  /*0e90*/  UIADD3 UR8, UPT, UPT, -UR8, 0x100000, URZ ;  /* 0x0010000008087890 */ /* 0x000fc8000fffe1ff */
[----:B------:R-:W-:Y:S02]  /*0ea0*/  USHF.L.U32 UR9, UR8, 0xb, URZ ;  /* 0x0000000b08097899 */ /* 0x000fe400080006ff */
[----:B------:R-:W-:Y:S02]  /*0eb0*/  USHF.L.U32 UR8, UR8, 0x1, URZ ;  /* 0x0000000108087899 */ /* 0x000fe400080006ff */
[----:B-1----:R-:W-:Y:S02]  /*0ec0*/  ULEA UR6, UR6, UR5, 0x18 ;  /* 0x0000000506067291 */ /* 0x002fe4000f8ec0ff */
[----:B------:R-:W-:-:S04]  /*0ed0*/  UIADD3 UR4, UPT, UPT, -UR4, 0x100000, URZ ;  /* 0x0010000004047890 */ /* 0x000fc8000fffe1ff */
[----:B------:R-:W-:Y:S02]  /*0ee0*/  USHF.L.U32 UR5, UR4, 0xb, URZ ;  /* 0x0000000b04057899 */ /* 0x000fe400080006ff */
[----:B------:R-:W-:Y:S01]  /*0ef0*/  USHF.L.U32 UR4, UR4, 0x1, URZ ;  /* 0x0000000104047899 */ /* 0x000fe200080006ff */
[----:B------:R-:W1:Y:S03]  /*0f00*/  FENCE.VIEW.ASYNC.S ;  /* 0x00000000000073c6 */ /* 0x000e660000000000 */
[----:B-1----:R2:W1:Y:S08]  /*0f10*/  SYNCS.EXCH.64 URZ, [UR6+0x2e0], UR8 ;  /* 0x0002e00806ff75b2 */ /* 0x0024700008000100 */
[----:B------:R2:W1:Y:S01]  /*0f20*/  SYNCS.EXCH.64 URZ, [UR6+0x2f0], UR4 ;  /* 0x0002f00406ff75b2 */ /* 0x0004620008000100 */
[----:B------:R2:W1:Y:S01]  /*0f30*/  SYNCS.EXCH.64 URZ, [UR6+0x2e8], UR8 ;  /* 0x0002e80806ff75b2 */ /* 0x0004620008000100 */
[----:B------:R2:W1:Y:S02]  /*0f40*/  SYNCS.EXCH.64 URZ, [UR6+0x2f8], UR4 ;  /* 0x0002f80406ff75b2 */ /* 0x0004640008000100 */
[----:B--2---:R-:W-:Y:S01]  /*0f50*/  NOP ;  /* 0x0000000000007918 */ /* 0x004fe20000000000 */
.L_x_13:
[----:B------:R-:W2:Y:S01]  /*0f60*/  SHFL.IDX PT, R2, R46, RZ, 0x1f ;  /* 0x00001fff2e027589 */ /* 0x000ea200000e0000 */
[----:B------:R-:W-:Y:S01]  /*0f70*/  NOP ;  /* 0x0000000000007918 */ /* 0x000fe20000000000 */
[----:B--2---:R-:W-:-:S13]  /*0f80*/  ISETP.NE.AND P0, PT, R2, 0x5, PT ;  /* 0x000000050200780c */ /* 0x004fda0003f05270 */
[----:B------:R-:W-:Y:S05]  /*0f90*/  @P0 BRA `(.L_x_14) ;  /* 0x0000000000580947 */ /* 0x000fea0003800000 */
[----:B-1----:R-:W1:Y:S01]  /*0fa0*/  S2UR UR4, SR_CgaCtaId ;  /* 0x00000000000479c3 */ /* 0x002e620000008800 */
        /* <DEDUP_REMOVED lines=12> */
[----:B-1----:R2:W1:Y:S01]  /*1070*/  SYNCS.EXCH.64 URZ, [UR4+0x300], UR8 ;  /* 0x0003000804ff75b2 */ /* 0x0024620008000100 */
[----:B------:R2:W1:Y:S01]  /*1080*/  SYNCS.EXCH.64 URZ, [UR4+0x320], UR6 ;  /* 0x0003200604ff75b2 */ /* 0x0004620008000100 */
[----:B------:R2:W1:Y:S01]  /*1090*/  SYNCS.EXCH.64 URZ, [UR4+0x308], UR8 ;  /* 0x0003080804ff75b2 */ /* 0x0004620008000100 */
[----:B------:R2:W1:Y:S01]  /*10a0*/  SYNCS.EXCH.64 URZ, [UR4+0x328], UR6 ;  /* 0x0003280604ff75b2 */ /* 0x0004620008000100 */
[----:B------:R2:W1:Y:S01]  /*10b0*/  SYNCS.EXCH.64 URZ, [UR4+0x310], UR8 ;  /* 0x0003100804ff75b2 */ /* 0x0004620008000100 */
[----:B------:R2:W1:Y:S01]  /*10c0*/  SYNCS.EXCH.64 URZ, [UR4+0x330], UR6 ;  /* 0x0003300604ff75b2 */ /* 0x0004620008000100 */
[----:B------:R2:W1:Y:S01]  /*10d0*/  SYNCS.EXCH.64 URZ, [UR4+0x318], UR8 ;  /* 0x0003180804ff75b2 */ /* 0x0004620008000100 */
[----:B------:R2:W1:Y:S02]  /*10e0*/  SYNCS.EXCH.64 URZ, [UR4+0x338], UR6 ;  /* 0x0003380604ff75b2 */ /* 0x0004640008000100 */
[----:B--2---:R-:W-:Y:S01]  /*10f0*/  NOP ;  /* 0x0000000000007918 */ /* 0x004fe20000000000 */
.L_x_14:
[----:B------:R-:W2:Y:S01]  /*1100*/  SHFL.IDX PT, R2, R46, RZ, 0x1f ;  /* 0x00001fff2e027589 */ /* 0x000ea200000e0000 */
[----:B------:R-:W-:Y:S01]  /*1110*/  NOP ;  /* 0x0000000000007918 */ /* 0x000fe20000000000 */
[----:B--2---:R-:W-:-:S13]  /*1120*/  ISETP.NE.AND P0, PT, R2, 0x3, PT ;  /* 0x000000030200780c */ /* 0x004fda0003f05270 */
[----:B------:R-:W-:Y:S05]  /*1130*/  @P0 BRA `(.L_x_15) ;  /* 0x0000000000380947 */ /* 0x000fea0003800000 */
[----:B------:R-:W2:Y:S01]  /*1140*/  S2UR UR5, SR_CgaCtaId ;  /* 0x00000000000579c3 */ /* 0x000ea20000008800 */
[----:B-1----:R-:W-:Y:S01]  /*1150*/  UMOV UR4, 0x400 ;  /* 0x0000040000047882 */ /* 0x002fe20000000000 */
[----:B------:R-:W-:Y:S01]  /*1160*/  UMOV UR6, 0x20 ;  /* 0x0000002000067882 */ /* 0x000fe20000000000 */
[----:B------:R-:W-:Y:S01]  /*1170*/  ELECT P0, URZ, PT ;  /* 0x0000000000ff782f */ /* 0x000fe20003800000 */
[----:B------:R-:W-:-:S04]  /*1180*/  UIADD3 UR6, UPT, UPT, -UR6, 0x100000, URZ ;  /* 0x0010000006067890 */ /* 0x000fc8000fffe1ff */
[----:B------:R-:W-:Y:S02]  /*1190*/  USHF.L.U32 UR7, UR6, 0xb, URZ ;  /* 0x0000000b06077899 */ /* 0x000fe400080006ff */
[----:B------:R-:W-:Y:S02]  /*11a0*/  USHF.L.U32 UR6, UR6, 0x1, URZ ;  /* 0x0000000106067899 */ /* 0x000fe400080006ff */
[----:B--2---:R-:W-:Y:S01]  /*11b0*/  ULEA UR4, UR5, UR4, 0x18 ;  /* 0x0000000405047291 */ /* 0x004fe2000f8ec0ff */
[----:B------:R-:W1:Y:S11]  /*11c0*/  FENCE.VIEW.ASYNC.S ;  /* 0x00000000000073c6 */ /* 0x000e760000000000 */
[----:B-1----:R2:W1:Y:S01]  /*11d0*/  SYNCS.EXCH.64 URZ, [UR4+0x340], UR6 ;  /* 0x0003400604ff75b2 */ /* 0x0024620008000100 */
[----:B------:R2:W1:Y:S01]  /*11e0*/  SYNCS.EXCH.64 URZ, [UR4+0x350], UR6 ;  /* 0x0003500604ff75b2 */ /* 0x0004620008000100 */
[----:B------:R2:W1:Y:S01]  /*11f0*/  SYNCS.EXCH.64 URZ, [UR4+0x348], UR6 ;  /* 0x0003480604ff75b2 */ /* 0x0004620008000100 */
[----:B------:R2:W1:Y:S02]  /*1200*/  SYNCS.EXCH.64 URZ, [UR4+0x358], UR6 ;  /* 0x0003580604ff75b2 */ /* 0x0004640008000100 */
[----:B--2---:R-:W-:Y:S01]  /*1210*/  NOP ;  /* 0x0000000000007918 */ /* 0x004fe20000000000 */
.L_x_15:
[----:B------:R-:W2:Y:S01]  /*1220*/  LDCU UR26, c[0x0][0x36c] ;  /* 0x00006d80ff1a77ac */ /* 0x000ea20008000800 */
[----:B------:R-:W-:Y:S01]  /*1230*/  ISETP.NE.OR P3, PT, R0, 0x2, !P3 ;  /* 0x000000020000780c */ /* 0x000fe20005f65670 */
[----:B------:R-:W-:Y:S01]  /*1240*/  NOP ;  /* 0x0000000000007918 */ /* 0x000fe20000000000 */
[----:B------:R-:W-:Y:S01]  /*1250*/  LOP3.LUT R0, R56, 0x1f, RZ, 0xc0, !PT ;  /* 0x0000001f38007812 */ /* 0x000fe200078ec0ff */
[----:B------:R-:W-:Y:S02]  /*1260*/  UISETP.NE.AND UP4, UPT, UR21, 0x2, UPT ;  /* 0x000000021500788c */ /* 0x000fe4000bf85270 */
[----:B------:R-:W-:Y:S02]  /*1270*/  UISETP.NE.AND UP5, UPT, UR21, URZ, UPT ;  /* 0x000000ff1500728c */ /* 0x000fe4000bfa5270 */
[----:B--2---:R-:W-:-:S09]  /*1280*/  UISETP.EQ.U32.AND UP0, UPT, UR26, 0x1, UPT ;  /* 0x000000011a00788c */ /* 0x004fd2000bf02070 */
[----:B------:R-:W-:Y:S05]  /*1290*/  BRA.U !UP0, `(.L_x_16) ;  /* 0x0000000108087547 */ /* 0x000fea000b800000 */
[----:B-1-34-:R-:W-:Y:S01]  /*12a0*/  UCGABAR_ARV ;  /* 0x00000000000079c7 */ /* 0x01afe20008000000 */
[----:B------:R-:W-:Y:S05]  /*12b0*/  BRA `(.L_x_17) ;  /* 0x0000000000047947 */ /* 0x000fea0003800000 */
.L_x_16:
[----:B-1-34-:R-:W-:Y:S01]  /*12c0*/  NOP ;  /* 0x0000000000007918 */ /* 0x01afe20000000000 */
.L_x_17:
[----:B------:R-:W1:Y:S01]  /*12d0*/  S2UR UR7, SR_CTAID.X ;  /* 0x00000000000779c3 */ /* 0x000e620000002500 */
[----:B------:R-:W-:-:S05]  /*12e0*/  CS2R.32 R47, SR_CgaSize ;  /* 0x00000000002f7805 */ /* 0x000fca0000008a00 */
[----:B------:R-:W-:-:S05]  /*12f0*/  IMAD R47, R47, -0xa0, RZ ;  /* 0xffffff602f2f7824 */ /* 0x000fca00078e02ff */
[----:B------:R-:W-:-:S14]  /*1300*/  R2UR UR5, R47 ;  /* 0x000000002f0572ca */ /* 0x000fdc00000e0000 */
[----:B------:R-:W2:Y:S01]  /*1310*/  LDCU UR5, c[0x0][UR5+0x2b0] ;  /* 0x00005600050577ac */ /* 0x000ea20008000800 */
[----:B------:R-:W-:-:S05]  /*1320*/  CS2R.32 R47, SR_CgaSize ;  /* 0x00000000002f7805 */ /* 0x000fca0000008a00 */
[----:B------:R-:W-:-:S05]  /*1330*/  IMAD R47, R47, -0xa0, RZ ;  /* 0xffffff602f2f7824 */ /* 0x000fca00078e02ff */
[----:B------:R-:W-:-:S14]  /*1340*/  R2UR UR4, R47 ;  /* 0x000000002f0472ca */ /* 0x000fdc00000e0000 */
[----:B------:R-:W3:Y:S01]  /*1350*/  LDCU UR4, c[0x0][UR4+0x2b4] ;  /* 0x00005680040477ac */ /* 0x000ee20008000800 */
[----:B------:R-:W4:Y:S01]  /*1360*/  S2UR UR8, SR_CTAID.Y ;  /* 0x00000000000879c3 */ /* 0x000f220000002600 */
[----:B------:R-:W-:-:S05]  /*1370*/  CS2R.32 R47, SR_CgaSize ;  /* 0x00000000002f7805 */ /* 0x000fca0000008a00 */
[----:B------:R-:W-:-:S05]  /*1380*/  IMAD R47, R47, -0xa0, RZ ;  /* 0xffffff602f2f7824 */ /* 0x000fca00078e02ff */
[----:B------:R-:W-:-:S14]  /*1390*/  R2UR UR9, R47 ;  /* 0x000000002f0972ca */ /* 0x000fdc00000e0000 */
[----:B------:R-:W3:Y:S01]  /*13a0*/  LDCU UR9, c[0x0][UR9+0x2a0] ;  /* 0x00005400090977ac */ /* 0x000ee20008000800 */
[----:B------:R-:W-:-:S05]  /*13b0*/  CS2R.32 R47, SR_CgaSize ;  /* 0x00000000002f7805 */ /* 0x000fca0000008a00 */
[----:B------:R-:W-:-:S05]  /*13c0*/  IMAD R47, R47, -0xa0, RZ ;  /* 0xffffff602f2f7824 */ /* 0x000fca00078e02ff */
[----:B------:R-:W-:-:S14]  /*13d0*/  R2UR UR61, R47 ;  /* 0x000000002f3d72ca */ /* 0x000fdc00000e0000 */
[----:B------:R-:W3:Y:S01]  /*13e0*/  LDCU UR61, c[0x0][UR61+0x2a4] ;  /* 0x000054803d3d77ac */ /* 0x000ee20008000800 */
[----:B------:R-:W3:Y:S01]  /*13f0*/  S2UR UR6, SR_CgaCtaId ;  /* 0x00000000000679c3 */ /* 0x000ee20000008800 */
[----:B------:R-:W3:Y:S01]  /*1400*/  LDCU UR22, c[0x0][0xb24] ;  /* 0x00016480ff1677ac */ /* 0x000ee20008000800 */
[----:B------:R-:W3:Y:S01]  /*1410*/  LDCU UR42, c[0x0][0xb24] ;  /* 0x00016480ff2a77ac */ /* 0x000ee20008000800 */
[----:B-1----:R-:W-:-:S05]  /*1420*/  I2FP.F32.U32 R3, UR7 ;  /* 0x0000000700037c45 */ /* 0x002fca0008201000 */
[----:B------:R-:W1:Y:S01]  /*1430*/  S2UR UR36, SR_CTAID.Z ;  /* 0x00000000002479c3 */ /* 0x000e620000002700 */
[----:B------:R-:W1:Y:S01]  /*1440*/  LDCU UR25, c[0x0][0xb30] ;  /* 0x00016600ff1977ac */ /* 0x000e620008000800 */
[----:B--2---:R-:W-:Y:S01]  /*1450*/  FMUL R3, R3, UR5 ;  /* 0x0000000503037c20 */ /* 0x004fe20008400000 */
[----:B------:R-:W-:Y:S01]  /*1460*/  UMOV UR20, UR7 ;  /* 0x0000000700147c82 */ /* 0x000fe20008000000 */
[----:B----4-:R-:W-:Y:S01]  /*1470*/  I2FP.F32.U32 R2, UR8 ;  /* 0x0000000800027c45 */ /* 0x010fe20008201000 */
[----:B------:R-:W-:-:S03]  /*1480*/  UMOV UR24, UR8 ;  /* 0x0000000800187c82 */ /* 0x000fc60008000000 */
[----:B------:R-:W2:Y:S01]  /*1490*/  F2I.U32.TRUNC.NTZ R3, R3 ;  /* 0x0000000300037305 */ /* 0x000ea2000020f000 */
[----:B---3--:R-:W-:Y:S01]  /*14a0*/  FMUL R2, R2, UR4 ;  /* 0x0000000402027c20 */ /* 0x008fe20008400000 */
[----:B------:R-:W-:-:S06]  /*14b0*/  ULOP3.LUT UR4, UR6, 0x1, URZ, 0xc0, !UPT ;  /* 0x0000000106047892 */ /* 0x000fcc000f8ec0ff */
[----:B------:R-:W3:Y:S01]  /*14c0*/  F2I.U32.TRUNC.NTZ R2, R2 ;  /* 0x0000000200027305 */ /* 0x000ee2000020f000 */
[----:B------:R-:W-:-:S04]  /*14d0*/  UISETP.NE.U32.AND UP6, UPT, UR4, 0x1, UPT ;  /* 0x000000010400788c */ /* 0x000fc8000bfc5070 */
[----:B------:R-:W-:Y:S01]  /*14e0*/  USEL UR4, URZ, 0x300, UP6 ;  /* 0x00000300ff047887 */ /* 0x000fe2000b000000 */
[----:B--2---:R-:W-:Y:S02]  /*14f0*/  R2UR UR6, R3 ;  /* 0x00000000030672ca */ /* 0x004fe400000e0000 */
[----:B---3--:R-:W-:Y:S02]  /*1500*/  R2UR UR5, R2 ;  /* 0x00000000020572ca */ /* 0x008fe400000e0000 */
[----:B------:R-:W-:-:S09]  /*1510*/  PRMT R2, RZ, 0x7610, R2 ;  /* 0x00007610ff027816 */ /* 0x000fd20000000002 */
[----:B------:R-:W-:-:S04]  /*1520*/  UIADD3 UR6, UPT, UPT, -UR6, URZ, URZ ;  /* 0x000000ff06067290 */ /* 0x000fc8000fffe1ff */
[----:B------:R-:W-:Y:S02]  /*1530*/  UIMAD UR6, UR9, UR6, UR7 ;  /* 0x00000006090672a4 */ /* 0x000fe4000f8e0207 */
[----:B------:R-:W-:-:S04]  /*1540*/  UIADD3 UR5, UPT, UPT, -UR5, URZ, URZ ;  /* 0x000000ff05057290 */ /* 0x000fc8000fffe1ff */
[----:B------:R-:W-:Y:S01]  /*1550*/  IMAD.U32 R47, RZ, RZ, UR6 ;  /* 0x00000006ff2f7e24 */ /* 0x000fe2000f8e00ff */
[----:B------:R-:W-:Y:S01]  /*1560*/  UIMAD UR61, UR61, UR5, UR8 ;  /* 0x000000053d3d72a4 */ /* 0x000fe2000f8e0208 */
[----:B-1----:R-:W-:Y:S11]  /*1570*/  BRA.U UP5, `(.L_x_18) ;  /* 0x0000000105287547 */ /* 0x002ff6000b800000 */
[----:B------:R-:W-:Y:S01]  /*1580*/  R2UR UR7, R47 ;  /* 0x000000002f0772ca */ /* 0x000fe200000e0000 */
[----:B------:R-:W-:-:S04]  /*1590*/  UISETP.NE.AND UP0, UPT, UR61, URZ, UPT ;  /* 0x000000ff3d00728c */ /* 0x000fc8000bf05270 */
[----:B------:R-:W-:Y:S02]  /*15a0*/  USEL UR5, URZ, 0x2, UP0 ;  /* 0x00000002ff057887 */ /* 0x000fe40008000000 */
[----:B------:R-:W-:-:S06]  /*15b0*/  UISETP.NE.AND UP0, UPT, UR61, URZ, UPT ;  /* 0x000000ff3d00728c */ /* 0x000fcc000bf05270 */
[----:B------:R-:W-:-:S04]  /*15c0*/  UISETP.EQ.OR UP0, UPT, UR7, URZ, !UP0 ;  /* 0x000000ff0700728c */ /* 0x000fc8000c702670 */
[----:B------:R-:W-:Y:S02]  /*15d0*/  USEL UR6, URZ, 0x1, !UP0 ;  /* 0x00000001ff067887 */ /* 0x000fe4000c000000 */
[----:B------:R-:W-:-:S04]  /*15e0*/  UISETP.NE.AND UP0, UPT, UR7, 0x1, UPT ;  /* 0x000000010700788c */ /* 0x000fc8000bf05270 */
[----:B------:R-:W-:-:S04]  /*15f0*/  USEL UR5, UR5, 0x2, UP0 ;  /* 0x0000000205057887 */ /* 0x000fc80008000000 */
[----:B------:R-:W-:-:S06]  /*1600*/  UIADD3 UR5, UPT, UPT, UR6, UR5, URZ ;  /* 0x0000000506057290 */ /* 0x000fcc000fffe0ff */
[----:B------:R-:W-:-:S07]  /*1610*/  MOV R2, UR5 ;  /* 0x0000000500027c02 */ /* 0x000fce0008000f00 */
.L_x_18:
[----:B------:R-:W-:-:S09]  /*1620*/  UISETP.GE.AND UP0, UPT, UR22, 0x1, UPT ;  /* 0x000000011600788c */ /* 0x000fd2000bf06270 */
[----:B------:R-:W-:Y:S05]  /*1630*/  BRA.U !UP0, `(.L_x_19) ;  /* 0x0000000108d07547 */ /* 0x000fea000b800000 */
[----:B------:R-:W1:Y:S01]  /*1640*/  LDCU UR23, c[0x0][0xb0c] ;  /* 0x00016180ff1777ac */ /* 0x000e620008000800 */
[----:B------:R-:W2:Y:S01]  /*1650*/  LDCU.128 UR16, c[0x0][0xb10] ;  /* 0x00016200ff1077ac */ /* 0x000ea20008000c00 */
[----:B------:R-:W3:Y:S01]  /*1660*/  LDCU UR7, c[0x0][0x370] ;  /* 0x00006e00ff0777ac */ /* 0x000ee20008000800 */
[----:B------:R-:W4:Y:S01]  /*1670*/  LDCU UR14, c[0x0][0xb20] ;  /* 0x00016400ff0e77ac */ /* 0x000f220008000800 */
[----:B------:R-:W-:Y:S02]  /*1680*/  UISETP.NE.AND UP1, UPT, UR22, 0x1, UPT ;  /* 0x000000011600788c */ /* 0x000fe4000bf25270 */
[----:B-1----:R-:W-:Y:S02]  /*1690*/  UISETP.NE.AND UP0, UPT, UR23, 0x1, UPT ;  /* 0x000000011700788c */ /* 0x002fe4000bf05270 */
[----:B--2---:R-:W-:Y:S02]  /*16a0*/  UIMAD.WIDE.U32 UR10, UR20, UR16, URZ ;  /* 0x00000010140a72a5 */ /* 0x004fe4000f8e00ff */
[----:B---3--:R-:W-:-:S05]  /*16b0*/  UIMAD.WIDE.U32 UR8, UR7, UR16, URZ ;  /* 0x00000010070872a5 */ /* 0x008fca000f8e00ff */
[----:B------:R-:W-:Y:S01]  /*16c0*/  UMOV UR6, UR11 ;  /* 0x0000000b00067c82 */ /* 0x000fe20008000000 */
[----:B------:R-:W-:Y:S02]  /*16d0*/  UIMAD.WIDE.U32 UR10, UR24, UR19, URZ ;  /* 0x00000013180a72a5 */ /* 0x000fe4000f8e00ff */
[----:B------:R-:W-:Y:S01]  /*16e0*/  USHF.R.U32.HI UR6, URZ, UR17, UR6 ;  /* 0x00000011ff067299 */ /* 0x000fe20008011606 */
[----:B------:R-:W-:Y:S02]  /*16f0*/  UMOV UR8, UR9 ;  /* 0x0000000900087c82 */ /* 0x000fe40008000000 */
[----:B------:R-:W-:Y:S02]  /*1700*/  @UP0 USHF.R.U32.HI UR7, URZ, UR17, UR8 ;  /* 0x00000011ff070299 */ /* 0x000fe40008011608 */
[----:B------:R-:W1:Y:S01]  /*1710*/  LDCU UR8, c[0x0][0x374] ;  /* 0x00006e80ff0877ac */ /* 0x000e620008000800 */
[----:B------:R-:W-:-:S03]  /*1720*/  UMOV UR5, UR11 ;  /* 0x0000000b00057c82 */ /* 0x000fc60008000000 */
[----:B------:R-:W2:Y:S01]  /*1730*/  LDCU.64 UR10, c[0x0][0xb28] ;  /* 0x00016500ff0a77ac */ /* 0x000ea20008000a00 */
[----:B------:R-:W-:Y:S02]  /*1740*/  USEL UR6, UR20, UR6, !UP0 ;  /* 0x0000000614067287 */ /* 0x000fe4000c000000 */
[----:B------:R-:W-:Y:S02]  /*1750*/  UISETP.NE.AND UP0, UPT, UR18, 0x1, UPT ;  /* 0x000000011200788c */ /* 0x000fe4000bf05270 */
[----:B----4-:R-:W-:-:S04]  /*1760*/  USHF.R.U32.HI UR5, URZ, UR14, UR5 ;  /* 0x0000000eff057299 */ /* 0x010fc80008011605 */
[----:B------:R-:W-:Y:S02]  /*1770*/  USEL UR5, UR24, UR5, !UP0 ;  /* 0x0000000518057287 */ /* 0x000fe4000c000000 */
[----:B-1----:R-:W-:-:S07]  /*1780*/  UIMAD.WIDE.U32 UR12, UR8, UR19, URZ ;  /* 0x00000013080c72a5 */ /* 0x002fce000f8e00ff */
[----:B------:R-:W-:Y:S02]  /*1790*/  UMOV UR9, UR13 ;  /* 0x0000000d00097c82 */ /* 0x000fe40008000000 */
[----:B------:R-:W-:Y:S02]  /*17a0*/  @UP0 USHF.R.U32.HI UR8, URZ, UR14, UR9 ;  /* 0x0000000eff080299 */ /* 0x000fe40008011609 */
[----:B--2---:R-:W-:Y:S02]  /*17b0*/  UIMAD.WIDE.U32 UR14, UR7, UR10, URZ ;  /* 0x0000000a070e72a5 */ /* 0x004fe4000f8e00ff */
[----:B------:R-:W-:-:S05]  /*17c0*/  UIMAD.WIDE.U32 UR12, UR8, UR10, URZ ;  /* 0x0000000a080c72a5 */ /* 0x000fca000f8e00ff */
[----:B------:R-:W-:Y:S02]  /*17d0*/  UMOV UR14, UR15 ;  /* 0x0000000f000e7c82 */ /* 0x000fe40008000000 */
[----:B------:R-:W-:Y:S01]  /*17e0*/  UMOV UR12, UR13 ;  /* 0x0000000d000c7c82 */ /* 0x000fe20008000000 */
[----:B------:R-:W-:Y:S02]  /*17f0*/  @UP1 USHF.R.U32.HI UR7, URZ, UR11, UR14 ;  /* 0x0000000bff071299 */ /* 0x000fe4000801160e */
[----:B------:R-:W-:Y:S02]  /*1800*/  @UP1 USHF.R.U32.HI UR8, URZ, UR11, UR12 ;  /* 0x0000000bff081299 */ /* 0x000fe4000801160c */
[----:B------:R-:W-:Y:S02]  /*1810*/  UIMAD.WIDE.U32 UR12, UR5, UR10, URZ ;  /* 0x0000000a050c72a5 */ /* 0x000fe4000f8e00ff */
[----:B------:R-:W-:Y:S02]  /*1820*/  UIMAD UR8, UR8, UR22, URZ ;  /* 0x00000016080872a4 */ /* 0x000fe4000f8e02ff */
[----:B------:R-:W-:-:S02]  /*1830*/  UIMAD UR9, UR7, UR22, URZ ;  /* 0x00000016070972a4 */ /* 0x000fc4000f8e02ff */
[----:B------:R-:W-:-:S04]  /*1840*/  UISETP.GE.AND UP0, UPT, UR5, UR8, UPT ;  /* 0x000000080500728c */ /* 0x000fc8000bf06270 */
[----:B------:R-:W-:Y:S02]  /*1850*/  UISETP.GE.OR UP0, UPT, UR6, UR9, UP0 ;  /* 0x000000090600728c */ /* 0x000fe40008706670 */
[----:B------:R-:W-:-:S03]  /*1860*/  UIMAD.WIDE.U32 UR8, UR6, UR10, URZ ;  /* 0x0000000a060872a5 */ /* 0x000fc6000f8e00ff */
[----:B------:R-:W-:Y:S02]  /*1870*/  UMOV UR10, UR13 ;  /* 0x0000000d000a7c82 */ /* 0x000fe40008000000 */
[----:B------:R-:W-:-:S04]  /*1880*/  USHF.R.U32.HI UR10, URZ, UR11, UR10 ;  /* 0x0000000bff0a7299 */ /* 0x000fc8000801160a */
[----:B------:R-:W-:Y:S02]  /*1890*/  USEL UR8, UR5, UR10, !UP1 ;  /* 0x0000000a05087287 */ /* 0x000fe4000c800000 */
[----:B------:R-:W-:Y:S02]  /*18a0*/  @!UP0 USHF.R.U32.HI UR9, URZ, UR11, UR9 ;  /* 0x0000000bff098299 */ /* 0x000fe40008011609 */
[----:B------:R-:W-:Y:S02]  /*18b0*/  UIADD3 UR10, UPT, UPT, -UR8, URZ, URZ ;  /* 0x000000ff080a7290 */ /* 0x000fe4000fffe1ff */
[----:B------:R-:W-:Y:S02]  /*18c0*/  @!UP0 USEL UR9, UR6, UR9, !UP1 ;  /* 0x0000000906098287 */ /* 0x000fe4000c800000 */
[----:B------:R-:W-:Y:S02]  /*18d0*/  UIMAD UR10, UR22, UR10, UR5 ;  /* 0x0000000a160a72a4 */ /* 0x000fe4000f8e0205 */
[----:B------:R-:W-:-:S02]  /*18e0*/  UIADD3 UR11, UPT, UPT, -UR6, URZ, URZ ;  /* 0x000000ff060b7290 */ /* 0x000fc4000fffe1ff */
[----:B------:R-:W-:Y:S02]  /*18f0*/  @!UP0 UIMAD UR10, UR10, UR7, UR9 ;  /* 0x000000070a0a82a4 */ /* 0x000fe4000f8e0209 */
[----:B------:R-:W-:Y:S02]  /*1900*/  @!UP0 UIADD3 UR8, UPT, UPT, UR8, -UR9, URZ ;  /* 0x8000000908088290 */ /* 0x000fe4000fffe0ff */
[----:B------:R-:W-:Y:S02]  /*1910*/  UIADD3 UR7, UPT, UPT, -UR5, URZ, URZ ;  /* 0x000000ff05077290 */ /* 0x000fe4000fffe1ff */
[----:B------:R-:W-:Y:S02]  /*1920*/  @!UP0 UIMAD UR5, UR8, UR22, UR6 ;  /* 0x00000016080582a4 */ /* 0x000fe4000f8e0206 */
[----:B------:R-:W-:Y:S02]  /*1930*/  UIMAD UR24, UR18, UR7, UR24 ;  /* 0x00000007121872a4 */ /* 0x000fe4000f8e0218 */
[----:B------:R-:W-:Y:S01]  /*1940*/  UIMAD UR20, UR23, UR11, UR20 ;  /* 0x0000000b171472a4 */ /* 0x000fe2000f8e0214 */
[----:B------:R-:W-:Y:S01]  /*1950*/  @!UP0 UMOV UR6, UR10 ;  /* 0x0000000a00068c82 */ /* 0x000fe20008000000 */
[----:B------:R-:W-:-:S02]  /*1960*/  UIMAD UR24, UR5, UR18, UR24 ;  /* 0x00000012051872a4 */ /* 0x000fc4000f8e0218 */
[----:B------:R-:W-:-:S12]  /*1970*/  UIMAD UR20, UR6, UR23, UR20 ;  /* 0x00000017061472a4 */ /* 0x000fd8000f8e0214 */
.L_x_19:
[----:B------:R-:W-:-:S09]  /*1980*/  UISETP.NE.AND UP0, UPT, UR25, 0x1, UPT ;  /* 0x000000011900788c */ /* 0x000fd2000bf05270 */
[----:B------:R-:W-:Y:S05]  /*1990*/  BRA.U UP0, `(.L_x_20) ;  /* 0x0000000100447547 */ /* 0x000fea000b800000 */
[----:B------:R-:W1:Y:S01]  /*19a0*/  LDCU.128 UR8, c[0x0][0xb10] ;  /* 0x00016200ff0877ac */ /* 0x000e620008000c00 */
[----:B------:R-:W2:Y:S01]  /*19b0*/  LDCU UR12, c[0x0][0xb0c] ;  /* 0x00016180ff0c77ac */ /* 0x000ea20008000800 */
[----:B-1----:R-:W-:Y:S02]  /*19c0*/  UIMAD.WIDE.U32 UR6, UR20, UR8, URZ ;  /* 0x00000008140672a5 */ /* 0x002fe4000f8e00ff */
[----:B--2---:R-:W-:-:S05]  /*19d0*/  UISETP.NE.AND UP0, UPT, UR12, 0x1, UPT ;  /* 0x000000010c00788c */ /* 0x004fca000bf05270 */
[----:B------:R-:W-:Y:S01]  /*19e0*/  UMOV UR5, UR7 ;  /* 0x0000000700057c82 */ /* 0x000fe20008000000 */
[----:B------:R-:W-:Y:S02]  /*19f0*/  UIMAD.WIDE.U32 UR6, UR24, UR11, URZ ;  /* 0x0000000b180672a5 */ /* 0x000fe4000f8e00ff */
[----:B------:R-:W-:Y:S01]  /*1a00*/  USHF.R.U32.HI UR5, URZ, UR9, UR5 ;  /* 0x00000009ff057299 */ /* 0x000fe20008011605 */
[----:B------:R-:W1:Y:S03]  /*1a10*/  LDCU UR9, c[0x0][0xb20] ;  /* 0x00016400ff0977ac */ /* 0x000e660008000800 */
[----:B------:R-:W-:Y:S02]  /*1a20*/  USEL UR8, UR20, UR5, !UP0 ;  /* 0x0000000514087287 */ /* 0x000fe4000c000000 */
[----:B------:R-:W-:Y:S01]  /*1a30*/  UISETP.NE.AND UP0, UPT, UR10, 0x1, UPT ;  /* 0x000000010a00788c */ /* 0x000fe2000bf05270 */
[----:B------:R-:W-:-:S02]  /*1a40*/  UMOV UR5, UR7 ;  /* 0x0000000700057c82 */ /* 0x000fc40008000000 */
[----:B-1----:R-:W-:-:S04]  /*1a50*/  USHF.R.U32.HI UR5, URZ, UR9, UR5 ;  /* 0x00000009ff057299 */ /* 0x002fc80008011605 */
[----:B------:R-:W-:-:S04]  /*1a60*/  USEL UR5, UR24, UR5, !UP0 ;  /* 0x0000000518057287 */ /* 0x000fc8000c000000 */
[----:B------:R-:W-:Y:S02]  /*1a70*/  UIADD3 UR6, UPT, UPT, UR8, -UR5, URZ ;  /* 0x8000000508067290 */ /* 0x000fe4000fffe0ff */
[----:B------:R-:W-:Y:S02]  /*1a80*/  UIADD3 UR5, UPT, UPT, -UR8, UR5, URZ ;  /* 0x0000000508057290 */ /* 0x000fe4000fffe1ff */
[----:B------:R-:W-:Y:S02]  /*1a90*/  UIMAD UR24, UR6, UR10, UR24 ;  /* 0x0000000a061872a4 */ /* 0x000fe4000f8e0218 */
[----:B------:R-:W-:-:S12]  /*1aa0*/  UIMAD UR20, UR5, UR12, UR20 ;  /* 0x0000000c051472a4 */ /* 0x000fd8000f8e0214 */
.L_x_20:
[----:B------:R-:W-:Y:S02]  /*1ab0*/  UISETP.EQ.U32.AND UP0, UPT, UR26, 0x1, UPT ;  /* 0x000000011a00788c */ /* 0x000fe4000bf02070 */
[----:B------:R-:W-:-:S07]  /*1ac0*/  UISETP.NE.AND UP1, UPT, UR21, 0x2, UPT ;  /* 0x000000021500788c */ /* 0x000fce000bf25270 */
[----:B------:R-:W-:Y:S05]  /*1ad0*/  BRA.U !UP0, `(.L_x_21) ;  /* 0x00000001080c7547 */ /* 0x000fea000b800000 */
[----:B------:R-:W-:Y:S01]  /*1ae0*/  UCGABAR_WAIT ;  /* 0x0000000000007dc7 */ /* 0x000fe20008000000 */
[----:B------:R-:W-:Y:S01]  /*1af0*/  CCTL.IVALL ;  /* 0x00000000ff00798f */ /* 0x000fe20002000000 */
[----:B------:R-:W-:Y:S05]  /*1b00*/  BRA `(.L_x_22) ;  /* 0x0000000000047947 */ /* 0x000fea0003800000 */
.L_x_21:
[----:B------:R-:W-:Y:S06]  /*1b10*/  BAR.SYNC.DEFER_BLOCKING 0x0 ;  /* 0x0000000000007b1d */ /* 0x000fec0000010000 */
.L_x_22:
[----:B------:R-:W-:Y:S05]  /*1b20*/  BRA.U UP1, `(.L_x_23) ;  /* 0x0000002901207547 */ /* 0x000fea000b800000 */
[----:B------:R-:W1:Y:S01]  /*1b30*/  LDCU UR7, c[0x0][0x38c] ;  /* 0x00007180ff0777ac */ /* 0x000e620008000800 */
[----:B------:R-:W2:Y:S01]  /*1b40*/  S2UR UR8, SR_CgaCtaId ;  /* 0x00000000000879c3 */ /* 0x000ea20000008800 */
[----:B------:R-:W-:Y:S01]  /*1b50*/  PLOP3.LUT P1, PT, PT, PT, UP3, 0x80, 0x8 ;  /* 0x000000000008781c */ /* 0x000fe20003f2f038 */
[----:B------:R-:W-:Y:S01]  /*1b60*/  IMAD.MOV.U32 R12, RZ, RZ, 0x1 ;  /* 0x00000001ff0c7424 */ /* 0x000fe200078e00ff */
[----:B------:R-:W-:Y:S01]  /*1b70*/  UISETP.NE.AND UP0, UPT, UR21, URZ, UPT ;  /* 0x000000ff1500728c */ /* 0x000fe2000bf05270 */
[----:B------:R-:W-:Y:S01]  /*1b80*/  ISETP.EQ.OR P2, PT, R0, RZ, P3 ;  /* 0x000000ff0000720c */ /* 0x000fe20001f42670 */
[----:B------:R-:W-:Y:S01]  /*1b90*/  USEL UR26, URZ, 0x1, UP4 ;  /* 0x00000001ff1a7887 */ /* 0x000fe2000a000000 */
[----:B------:R-:W-:Y:S01]  /*1ba0*/  PLOP3.LUT P1, PT, P1, PT, PT, 0x8, 0x80 ;  /* 0x000000000080781c */ /* 0x000fe20000f2e170 */
[----:B------:R-:W-:Y:S01]  /*1bb0*/  UMOV UR15, 0x400 ;  /* 0x00000400000f7882 */ /* 0x000fe20000000000 */
[----:B------:R-:W-:Y:S01]  /*1bc0*/  CS2R R10, SRZ ;  /* 0x00000000000a7805 */ /* 0x000fe2000001ff00 */
[----:B------:R-:W-:Y:S01]  /*1bd0*/  USEL UR26, UR26, 0x2, UP0 ;  /* 0x000000021a1a7887 */ /* 0x000fe20008000000 */
[----:B------:R-:W-:Y:S01]  /*1be0*/  IMAD.MOV.U32 R9, RZ, RZ, RZ ;  /* 0x000000ffff097224 */ /* 0x000fe200078e00ff */
[----:B------:R-:W3:Y:S01]  /*1bf0*/  LDCU UR40, c[0x0][0x370] ;  /* 0x00006e00ff2877ac */ /* 0x000ee20008000800 */
[----:B------:R-:W-:Y:S01]  /*1c00*/  IMAD.MOV.U32 R8, RZ, RZ, 0x1 ;  /* 0x00000001ff087424 */ /* 0x000fe200078e00ff */
[----:B------:R-:W4:Y:S01]  /*1c10*/  LDCU.64 UR28, c[0x0][0x348] ;  /* 0x00006900ff1c77ac */ /* 0x000f220008000a00 */
[----:B-1----:R-:W-:-:S02]  /*1c20*/  UIADD3 UR6, UPT, UPT, UR7, 0xf, URZ ;  /* 0x0000000f07067890 */ /* 0x002fc4000fffe0ff */
[----:B------:R-:W-:Y:S02]  /*1c30*/  USHF.R.U32.HI UR45, URZ, 0x4, UR4 ;  /* 0x00000004ff2d7899 */ /* 0x000fe40008011604 */
[----:B------:R-:W-:Y:S02]  /*1c40*/  USHF.R.S32.HI UR5, URZ, 0x1f, UR6 ;  /* 0x0000001fff057899 */ /* 0x000fe40008011406 */
[----:B--2---:R-:W-:Y:S02]  /*1c50*/  ULEA UR15, UR8, UR15, 0x18 ;  /* 0x0000000f080f7291 */ /* 0x004fe4000f8ec0ff */
[----:B------:R-:W-:Y:S02]  /*1c60*/  ULEA.HI UR5, UR5, UR6, URZ, 0x4 ;  /* 0x0000000605057291 */ /* 0x000fe4000f8f20ff */
[----:B------:R-:W-:Y:S02]  /*1c70*/  UIADD3 UR6, UPT, UPT, UR7, -0x1, URZ ;  /* 0xffffffff07067890 */ /* 0x000fe4000fffe0ff */
[----:B------:R-:W-:-:S02]  /*1c80*/  USHF.R.S32.HI UR43, URZ, 0x4, UR5 ;  /* 0x00000004ff2b7899 */ /* 0x000fc40008011405 */
[----:B------:R-:W-:Y:S02]  /*1c90*/  UISETP.GE.U32.AND UP1, UPT, UR6, -0x1f, UPT ;  /* 0xffffffe10600788c */ /* 0x000fe4000bf26070 */
[----:B------:R-:W-:Y:S02]  /*1ca0*/  UISETP.LT.U32.AND UP0, UPT, UR43, 0x2a, UPT ;  /* 0x0000002a2b00788c */ /* 0x000fe4000bf01070 */
[----:B------:R-:W-:Y:S02]  /*1cb0*/  UIADD3 UR5, UPT, UPT, UR15, 0x600, URZ ;  /* 0x000006000f057890 */ /* 0x000fe4000fffe0ff */
[----:B------:R-:W-:Y:S02]  /*1cc0*/  USEL UR41, UR43, 0x2a, UP0 ;  /* 0x0000002a2b297887 */ /* 0x000fe40008000000 */
[----:B------:R-:W-:Y:S02]  /*1cd0*/  @UP6 UIADD3 UR5, UPT, UPT, UR15, URZ, URZ ;  /* 0x000000ff0f056290 */ /* 0x000fe4000fffe0ff */
[----:B------:R-:W-:-:S02]  /*1ce0*/  UIADD3 UR21, UPT, UPT, UR41, -0x1, URZ ;  /* 0xffffffff29157890 */ /* 0x000fc4000fffe0ff */
[----:B------:R-:W-:Y:S02]  /*1cf0*/  @UP1 UIADD3 UR21, UPT, UPT, UR41, URZ, URZ ;  /* 0x000000ff29151290 */ /* 0x000fe4000fffe0ff */
[----:B------:R-:W-:Y:S01]  /*1d00*/  UIADD3 UR46, UPT, UPT, UR7, 0x1e, URZ ;  /* 0x0000001e072e7890 */ /* 0x000fe2000fffe0ff */
[----:B------:R-:W1:Y:S01]  /*1d10*/  LDCU UR39, c[0x0][0x374] ;  /* 0x00006e80ff2777ac */ /* 0x000e620008000800 */
[----:B------:R-:W-:Y:S02]  /*1d20*/  UIADD3 UR5, UPT, UPT, UR5, 0x18600, URZ ;  /* 0x0001860005057890 */ /* 0x000fe4000fffe0ff */
[----:B------:R-:W-:Y:S02]  /*1d30*/  UIADD3 UR44, UPT, UPT, UR43, -UR41, URZ ;  /* 0x800000292b2c7290 */ /* 0x000fe4000fffe0ff */
[----:B------:R-:W-:Y:S01]  /*1d40*/  UIADD3 UR21, UPT, UPT, UR21, 0x1, URZ ;  /* 0x0000000115157890 */ /* 0x000fe2000fffe0ff */
[----:B---34-:R-:W-:-:S11]  /*1d50*/  UMOV UR13, URZ ;  /* 0x000000ff000d7c82 */ /* 0x018fd60008000000 */
.L_x_43:
[----:B------:R-:W2:Y:S02]  /*1d60*/  S2UR UR6, SR_CgaCtaId ;  /* 0x00000000000679c3 */ /* 0x000ea40000008800 */
[----:B--2---:R-:W-:-:S09]  /*1d70*/  UISETP.NE.AND UP0, UPT, UR6, URZ, UPT ;  /* 0x000000ff0600728c */ /* 0x004fd2000bf05270 */
[----:B------:R-:W-:Y:S05]  /*1d80*/  BRA.U UP0, `(.L_x_24) ;  /* 0x0000000100287547 */ /* 0x000fea000b800000 */
[----:B------:R-:W-:Y:S02]  /*1d90*/  LEA R0, R9, UR15, 0x3 ;  /* 0x0000000f09007c11 */ /* 0x000fe4000f8e18ff */
[----:B------:R-:W-:-:S04]  /*1da0*/  SHF.L.U32 R2, R8, 0x1f, RZ ;  /* 0x0000001f08027819 */ /* 0x000fc800000006ff */
[----:B------:R-:W2:Y:S02]  /*1db0*/  SYNCS.PHASECHK.TRANS64.TRYWAIT P0, [R0+URZ+0x350], R2 ;  /* 0x00035002000075a7 */ /* 0x000ea400080011ff */
[----:B--2---:R-:W-:Y:S05]  /*1dc0*/  @!P0 BRA `(.L_x_25) ;  /* 0x0000007400d88947 */ /* 0x004fea0003800000 */
.L_x_168:
[----:B------:R-:W-:Y:S01]  /*1dd0*/  VIADD R9, R9, 0x1 ;  /* 0x0000000109097836 */ /* 0x000fe20000000000 */
[----:B------:R2:W-:Y:S04]  /*1de0*/  SYNCS.ARRIVE.TRANS64.A1T0 RZ, [R0+URZ+0x340], RZ ;  /* 0x000340ff00ff79a7 */ /* 0x0005e800081000ff */
[----:B------:R-:W-:-:S04]  /*1df0*/  ISETP.NE.AND P0, PT, R9, 0x2, PT ;  /* 0x000000020900780c */ /* 0x000fc80003f05270 */
[----:B------:R-:W-:Y:S02]  /*1e00*/  SEL R9, R9, RZ, P0 ;  /* 0x000000ff09097207 */ /* 0x000fe40000000000 */
[----:B--2---:R-:W-:-:S04]  /*1e10*/  SEL R0, RZ, 0x1, P0 ;  /* 0x00000001ff007807 */ /* 0x004fc80000000000 */
[----:B------:R-:W-:-:S07]  /*1e20*/  LOP3.LUT R8, R8, R0, RZ, 0x3c, !PT ;  /* 0x0000000008087212 */ /* 0x000fce00078e3cff */
.L_x_24:
[----:B------:R-:W-:Y:S01]  /*1e30*/  ULEA UR6, UR13, UR15, 0x3 ;  /* 0x0000000f0d067291 */ /* 0x000fe2000f8e18ff */
[----:B------:R-:W-:Y:S01]  /*1e40*/  SHF.L.U32 R0, R12, 0x1f, RZ ;  /* 0x0000001f0c007819 */ /* 0x000fe200000006ff */
[----:B------:R-:W-:Y:S02]  /*1e50*/  UISETP.GE.U32.AND UP0, UPT, UR46, 0x1f, UPT ;  /* 0x0000001f2e00788c */ /* 0x000fe4000bf06070 */
[----:B------:R-:W-:Y:S02]  /*1e60*/  USHF.L.U32 UR35, UR20, 0x6, URZ ;  /* 0x0000000614237899 */ /* 0x000fe400080006ff */
[----:B------:R-:W-:Y:S01]  /*1e70*/  UIMAD UR19, UR24, 0x60, UR45 ;  /* 0x00000060181378a4 */ /* 0x000fe2000f8e022d */
[----:B------:R-:W-:Y:S02]  /*1e80*/  UMOV UR14, URZ ;  /* 0x000000ff000e7c82 */ /* 0x000fe40008000000 */
[----:B------:R2:W3:Y:S02]  /*1e90*/  SYNCS.PHASECHK.TRANS64.TRYWAIT P0, [UR6+0x150], R0 ;  /* 0x00015000ff0075a7 */ /* 0x0004e40008001106 */
[----:B------:R-:W-:Y:S07]  /*1ea0*/  BRA.U !UP0, `(.L_x_26) ;  /* 0x0000000108c07547 */ /* 0x000fee000b800000 */
[----:B------:R-:W-:Y:S01]  /*1eb0*/  UMOV UR8, URZ ;  /* 0x000000ff00087c82 */ /* 0x000fe20008000000 */
[----:B------:R-:W-:-:S05]  /*1ec0*/  UMOV UR7, UR13 ;  /* 0x0000000d00077c82 */ /* 0x000fca0008000000 */
.L_x_32:
[----:B---3--:R-:W-:Y:S01]  /*1ed0*/  @!P3 MOV R2, 0x1400 ;  /* 0x000014000002b802 */ /* 0x008fe20000000f00 */
[----:B----4-:R-:W-:Y:S01]  /*1ee0*/  ULEA UR33, UR7, UR15, 0x3 ;  /* 0x0000000f07217291 */ /* 0x010fe2000f8e18ff */
[----:B-1-3--:R-:W-:Y:S11]  /*1ef0*/  @P0 BRA `(.L_x_27) ;  /* 0x00000000000c0947 */ /* 0x00aff60003800000 */
[----:B------:R-:W-:Y:S04]  /*1f00*/  SHF.L.U32 R3, R12, 0x1f, RZ ;  /* 0x0000001f0c037819 */ /* 0x000fe800000006ff */
[----:B------:R-:W3:Y:S02]  /*1f10*/  SYNCS.PHASECHK.TRANS64.TRYWAIT P0, [UR33+0x150], R3 ;  /* 0x00015003ff0075a7 */ /* 0x000ee40008001121 */
[----:B---3--:R-:W-:Y:S05]  /*1f20*/  @!P0 BRA `(.L_x_28) ;  /* 0x0000007400948947 */ /* 0x008fea0003800000 */
.L_x_27:
[----:B------:R3:W-:Y:S01]  /*1f30*/  @!P3 SYNCS.ARRIVE.TRANS64 RZ, [UR33], R2 ;  /* 0x00000002ffffb9a7 */ /* 0x0007e20008000021 */
[----:B------:R-:W-:Y:S04]  /*1f40*/  ULOP3.LUT UR6, UR26, 0x2, URZ, 0xfc, !UPT ;  /* 0x000000021a067892 */ /* 0x000fe8000f8efcff */
[----:B------:R-:W-:Y:S09]  /*1f50*/  UISETP.NE.AND UP0, UPT, UR6, 0x2, UPT ;  /* 0x000000020600788c */ /* 0x000ff2000bf05270 */
[----:B------:R-:W-:Y:S05]  /*1f60*/  BRA.U UP0, `(.L_x_29) ;  /* 0x0000000100047547 */ /* 0x000fea000b800000 */
[----:B-1----:R-:W-:Y:S05]  /*1f70*/  BPT.TRAP 0x1 ;  /* 0x000000040000795c */ /* 0x002fea0000300000 */
.L_x_29:
[----:B------:R-:W-:Y:S04]  /*1f80*/  BSSY.RECONVERGENT B0, `(.L_x_30) ;  /* 0x0000003000007945 */ /* 0x000fe80003800200 */
[----:B------:R-:W-:Y:S05]  /*1f90*/  @P2 BRA `(.L_x_31) ;  /* 0x0000000000042947 */ /* 0x000fea0003800000 */
[----:B-1----:R-:W-:Y:S05]  /*1fa0*/  BPT.TRAP 0x1 ;  /* 0x000000040000795c */ /* 0x002fea0000300000 */
.L_x_31:
[----:B-1----:R-:W-:Y:S05]  /*1fb0*/  BSYNC.RECONVERGENT B0 ;  /* 0x0000000000007941 */ /* 0x002fea0003800200 */
.L_x_30:
[----:B------:R-:W-:Y:S02]  /*1fc0*/  UIADD3 UR6, UPT, UPT, UR7, 0x1, URZ ;  /* 0x0000000107067890 */ /* 0x000fe4000fffe0ff */
[----:B------:R-:W-:Y:S02]  /*1fd0*/  UIADD3 UR22, UP1, UPT, UR28, 0x80, URZ ;  /* 0x000000801c167890 */ /* 0x000fe4000ff3e0ff */
[----:B------:R-:W-:Y:S02]  /*1fe0*/  UISETP.NE.AND UP0, UPT, UR6, 0x2a, UPT ;  /* 0x0000002a0600788c */ /* 0x000fe4000bf05270 */
[----:B------:R-:W-:Y:S02]  /*1ff0*/  ULEA UR32, UR7, UR15, 0xb ;  /* 0x0000000f07207291 */ /* 0x000fe4000f8e58ff */
[----:B------:R-:W-:Y:S02]  /*2000*/  USEL UR9, URZ, 0x1, UP0 ;  /* 0x00000001ff097887 */ /* 0x000fe40008000000 */
[----:B------:R-:W-:Y:S02]  /*2010*/  USEL UR13, UR6, URZ, UP0 ;  /* 0x000000ff060d7287 */ /* 0x000fe40008000000 */
[----:B------:R-:W-:Y:S02]  /*2020*/  USHF.L.U32 UR34, UR8, 0x4, URZ ;  /* 0x0000000408227899 */ /* 0x000fe400080006ff */
[----:B------:R-:W-:Y:S01]  /*2030*/  ULEA UR6, UR13, UR15, 0x3 ;  /* 0x0000000f0d067291 */ /* 0x000fe2000f8e18ff */
[----:B------:R-:W-:Y:S01]  /*2040*/  LOP3.LUT R12, R12, UR9, RZ, 0x3c, !PT ;  /* 0x000000090c0c7c12 */ /* 0x000fe2000f8e3cff */
[----:B------:R-:W-:Y:S02]  /*2050*/  UIADD3.X UR23, UPT, UPT, URZ, UR29, URZ, UP1, !UPT ;  /* 0x0000001dff177290 */ /* 0x000fe40008ffe4ff */
[----:B------:R-:W-:Y:S01]  /*2060*/  UIADD3 UR32, UPT, UPT, UR32, 0x3600, URZ ;  /* 0x0000360020207890 */ /* 0x000fe2000fffe0ff */
[----:B--2---:R-:W-:Y:S01]  /*2070*/  SHF.L.U32 R0, R12, 0x1f, RZ ;  /* 0x0000001f0c007819 */ /* 0x004fe200000006ff */
[----:B------:R-:W-:Y:S02]  /*2080*/  UIADD3 UR10, UP0, UPT, UR28, 0x180, URZ ;  /* 0x000001801c0a7890 */ /* 0x000fe4000ff1e0ff */
[----:B------:R-:W-:Y:S01]  /*2090*/  UIADD3 UR8, UPT, UPT, UR8, 0x1, URZ ;  /* 0x0000000108087890 */ /* 0x000fe2000fffe0ff */
[----:B------:R4:W1:Y:S01]  /*20a0*/  SYNCS.PHASECHK.TRANS64.TRYWAIT P0, [UR6+0x150], R0 ;  /* 0x00015000ff0075a7 */ /* 0x0008620008001106 */
[----:B------:R-:W-:Y:S02]  /*20b0*/  UIMAD UR6, UR7, 0x600, UR4 ;  /* 0x00000600070678a4 */ /* 0x000fe4000f8e0204 */
[----:B------:R-:W-:Y:S02]  /*20c0*/  UIADD3.X UR11, UPT, UPT, URZ, UR29, URZ, UP0, !UPT ;  /* 0x0000001dff0b7290 */ /* 0x000fe400087fe4ff */
[----:B------:R-:W-:Y:S01]  /*20d0*/  ULEA UR6, UR6, UR15, 0x1 ;  /* 0x0000000f06067291 */ /* 0x000fe2000f8e08ff */
[----:B------:R-:W-:Y:S01]  /*20e0*/  UMOV UR24, 0x0 ;  /* 0x0000000000187882 */ /* 0x000fe20000000000 */
[----:B------:R-:W-:Y:S02]  /*20f0*/  UMOV UR25, 0x10000000 ;  /* 0x1000000000197882 */ /* 0x000fe40000000000 */
[----:B------:R-:W-:Y:S01]  /*2100*/  UIADD3 UR16, UPT, UPT, UR6, 0x18600, URZ ;  /* 0x0001860006107890 */ /* 0x000fe2000fffe0ff */
[----:B------:R4:W-:Y:S01]  /*2110*/  UTMALDG.3D [UR32], [UR22], desc[UR24] ;  /* 0x00001820160075b4 */ /* 0x0009e20008011000 */
[----:B------:R-:W-:Y:S01]  /*2120*/  UISETP.NE.AND UP0, UPT, UR8, UR21, UPT ;  /* 0x000000150800728c */ /* 0x000fe2000bf05270 */
[----:B------:R-:W-:Y:S01]  /*2130*/  UMOV UR6, 0x30000 ;  /* 0x0003000000067882 */ /* 0x000fe20000000000 */
[----:B------:R-:W-:Y:S01]  /*2140*/  UMOV UR20, UR36 ;  /* 0x0000002400147c82 */ /* 0x000fe20008000000 */
[----:B------:R-:W-:Y:S01]  /*2150*/  UMOV UR17, UR33 ;  /* 0x0000002100117c82 */ /* 0x000fe20008000000 */
[----:B------:R-:W-:Y:S01]  /*2160*/  UMOV UR18, UR34 ;  /* 0x0000002200127c82 */ /* 0x000fe20008000000 */
[----:B------:R-:W-:Y:S02]  /*2170*/  UMOV UR14, UR21 ;  /* 0x00000015000e7c82 */ /* 0x000fe40008000000 */
[----:B------:R4:W-:Y:S01]  /*2180*/  UTMALDG.3D.MULTICAST [UR16], [UR10], UR6, desc[UR24] ;  /* 0x000018100a0073b4 */ /* 0x0009e20008011806 */
[----:B------:R-:W-:Y:S01]  /*2190*/  UMOV UR7, UR13 ;  /* 0x0000000d00077c82 */ /* 0x000fe20008000000 */
[----:B------:R-:W-:Y:S05]  /*21a0*/  BRA.U UP0, `(.L_x_32) ;  /* 0xfffffffd00487547 */ /* 0x000fea000b83ffff */
.L_x_26:
[----:B----4-:R-:W-:Y:S01]  /*21b0*/  ULEA UR6, UR13, UR15, 0x3 ;  /* 0x0000000f0d067291 */ /* 0x010fe2000f8e18ff */
[----:B--2---:R-:W-:Y:S01]  /*21c0*/  SHF.L.U32 R0, R12, 0x1f, RZ ;  /* 0x0000001f0c007819 */ /* 0x004fe200000006ff */
[----:B------:R-:W-:Y:S01]  /*21d0*/  @!P1 SYNCS.ARRIVE.TRANS64.A1T0 RZ, [UR15+0x2d8], RZ ;  /* 0x0002d8ffffff99a7 */ /* 0x000fe2000810000f */
[----:B------:R-:W-:-:S06]  /*21e0*/  UISETP.GT.AND UP0, UPT, UR43, UR41, UPT ;  /* 0x000000292b00728c */ /* 0x000fcc000bf04270 */
[----:B-1-3--:R1:W2:Y:S03]  /*21f0*/  SYNCS.PHASECHK.TRANS64.TRYWAIT P0, [UR6+0x150], R0 ;  /* 0x00015000ff0075a7 */ /* 0x00a2a60008001106 */
[----:B------:R-:W-:Y:S05]  /*2200*/  BRA.U !UP0, `(.L_x_33) ;  /* 0x0000000108bc7547 */ /* 0x000fea000b800000 */
[----:B------:R-:W-:Y:S01]  /*2210*/  UIADD3 UR27, UPT, UPT, UR44, UR14, URZ ;  /* 0x0000000e2c1b7290 */ /* 0x000fe2000fffe0ff */
[----:B------:R-:W-:-:S11]  /*2220*/  UMOV UR6, UR13 ;  /* 0x0000000d00067c82 */ /* 0x000fd60008000000 */
.L_x_39:
[----:B--2---:R-:W-:Y:S01]  /*2230*/  @!P3 MOV R2, 0x1400 ;  /* 0x000014000002b802 */ /* 0x004fe20000000f00 */
[----:B---3--:R-:W-:Y:S01]  /*2240*/  ULEA UR9, UR6, UR15, 0x3 ;  /* 0x0000000f06097291 */ /* 0x008fe2000f8e18ff */
[----:B--2-4-:R-:W-:Y:S11]  /*2250*/  @P0 BRA `(.L_x_34) ;  /* 0x00000000000c0947 */ /* 0x014ff60003800000 */
[----:B------:R-:W-:Y:S04]  /*2260*/  SHF.L.U32 R3, R12, 0x1f, RZ ;  /* 0x0000001f0c037819 */ /* 0x000fe800000006ff */
[----:B------:R-:W2:Y:S02]  /*2270*/  SYNCS.PHASECHK.TRANS64.TRYWAIT P0, [UR9+0x150], R3 ;  /* 0x00015003ff0075a7 */ /* 0x000ea40008001109 */
[----:B--2---:R-:W-:Y:S05]  /*2280*/  @!P0 BRA `(.L_x_35) ;  /* 0x0000007000d48947 */ /* 0x004fea0003800000 */
.L_x_34:
[----:B------:R2:W-:Y:S01]  /*2290*/  @!P3 SYNCS.ARRIVE.TRANS64 RZ, [UR9], R2 ;  /* 0x00000002ffffb9a7 */ /* 0x0005e20008000009 */
[----:B------:R-:W-:Y:S04]  /*22a0*/  ULOP3.LUT UR7, UR26, 0x2, URZ, 0xfc, !UPT ;  /* 0x000000021a077892 */ /* 0x000fe8000f8efcff */
[----:B------:R-:W-:Y:S09]  /*22b0*/  UISETP.NE.AND UP0, UPT, UR7, 0x2, UPT ;  /* 0x000000020700788c */ /* 0x000ff2000bf05270 */
[----:B------:R-:W-:Y:S05]  /*22c0*/  BRA.U UP0, `(.L_x_36) ;  /* 0x0000000100047547 */ /* 0x000fea000b800000 */
[----:B------:R-:W-:Y:S05]  /*22d0*/  BPT.TRAP 0x1 ;  /* 0x000000040000795c */ /* 0x000fea0000300000 */
.L_x_36:
[----:B------:R-:W-:Y:S04]  /*22e0*/  BSSY.RECONVERGENT B0, `(.L_x_37) ;  /* 0x0000003000007945 */ /* 0x000fe80003800200 */
[----:B------:R-:W-:Y:S05]  /*22f0*/  @P2 BRA `(.L_x_38) ;  /* 0x0000000000042947 */ /* 0x000fea0003800000 */
[----:B------:R-:W-:Y:S05]  /*2300*/  BPT.TRAP 0x1 ;  /* 0x000000040000795c */ /* 0x000fea0000300000 */
.L_x_38:
[----:B------:R-:W-:Y:S05]  /*2310*/  BSYNC.RECONVERGENT B0 ;  /* 0x0000000000007941 */ /* 0x000fea0003800200 */
.L_x_37:
[----:B------:R-:W-:Y:S02]  /*2320*/  UIADD3 UR7, UPT, UPT, UR6, 0x1, URZ ;  /* 0x0000000106077890 */ /* 0x000fe4000fffe0ff */
[----:B------:R-:W-:Y:S02]  /*2330*/  UIADD3 UR22, UP1, UPT, UR28, 0x80, URZ ;  /* 0x000000801c167890 */ /* 0x000fe4000ff3e0ff */
[----:B------:R-:W-:Y:S02]  /*2340*/  UISETP.NE.AND UP0, UPT, UR7, 0x2a, UPT ;  /* 0x0000002a0700788c */ /* 0x000fe4000bf05270 */
[----:B------:R-:W-:Y:S02]  /*2350*/  USHF.L.U32 UR10, UR14, 0x4, URZ ;  /* 0x000000040e0a7899 */ /* 0x000fe400080006ff */
[----:B------:R-:W-:Y:S02]  /*2360*/  USEL UR8, URZ, 0x1, UP0 ;  /* 0x00000001ff087887 */ /* 0x000fe40008000000 */
[----:B------:R-:W-:Y:S02]  /*2370*/  USEL UR13, UR7, URZ, UP0 ;  /* 0x000000ff070d7287 */ /* 0x000fe40008000000 */
[----:B------:R-:W-:Y:S02]  /*2380*/  UIADD3.X UR23, UPT, UPT, URZ, UR29, URZ, UP1, !UPT ;  /* 0x0000001dff177290 */ /* 0x000fe40008ffe4ff */
[----:B------:R-:W-:Y:S01]  /*2390*/  ULEA UR7, UR13, UR15, 0x3 ;  /* 0x0000000f0d077291 */ /* 0x000fe2000f8e18ff */
[----:B------:R-:W-:Y:S01]  /*23a0*/  LOP3.LUT R12, R12, UR8, RZ, 0x3c, !PT ;  /* 0x000000080c0c7c12 */ /* 0x000fe2000f8e3cff */
[----:B------:R-:W-:Y:S02]  /*23b0*/  ULEA UR8, UR6, UR15, 0xb ;  /* 0x0000000f06087291 */ /* 0x000fe4000f8e58ff */
[----:B------:R-:W-:Y:S01]  /*23c0*/  UIADD3 UR24, UP0, UPT, UR28, 0x180, URZ ;  /* 0x000001801c187890 */ /* 0x000fe2000ff1e0ff */
[----:B-1----:R-:W-:Y:S01]  /*23d0*/  SHF.L.U32 R0, R12, 0x1f, RZ ;  /* 0x0000001f0c007819 */ /* 0x002fe200000006ff */
[----:B------:R-:W-:Y:S02]  /*23e0*/  UIADD3 UR8, UPT, UPT, UR8, 0x3600, URZ ;  /* 0x0000360008087890 */ /* 0x000fe4000fffe0ff */
[----:B------:R-:W-:Y:S01]  /*23f0*/  UIMAD UR16, UR6, 0xc00, UR5 ;  /* 0x00000c00061078a4 */ /* 0x000fe2000f8e0205 */
[----:B------:R3:W4:Y:S01]  /*2400*/  SYNCS.PHASECHK.TRANS64.TRYWAIT P0, [UR7+0x150], R0 ;  /* 0x00015000ff0075a7 */ /* 0x0007220008001107 */
[----:B------:R-:W-:Y:S01]  /*2410*/  UMOV UR30, 0x0 ;  /* 0x00000000001e7882 */ /* 0x000fe20000000000 */
[----:B------:R-:W-:Y:S01]  /*2420*/  UMOV UR31, 0x10000000 ;  /* 0x10000000001f7882 */ /* 0x000fe20000000000 */
[----:B------:R-:W-:Y:S01]  /*2430*/  UMOV UR11, UR35 ;  /* 0x00000023000b7c82 */ /* 0x000fe20008000000 */
[----:B------:R-:W-:Y:S01]  /*2440*/  UMOV UR12, UR36 ;  /* 0x00000024000c7c82 */ /* 0x000fe20008000000 */
[----:B------:R-:W-:Y:S01]  /*2450*/  UIADD3.X UR25, UPT, UPT, URZ, UR29, URZ, UP0, !UPT ;  /* 0x0000001dff197290 */ /* 0x000fe200087fe4ff */
[----:B------:R3:W-:Y:S01]  /*2460*/  UTMALDG.3D [UR8], [UR22], desc[UR30] ;  /* 0x00001e08160075b4 */ /* 0x0007e20008011000 */
[----:B------:R-:W-:Y:S01]  /*2470*/  UIADD3 UR14, UPT, UPT, UR14, 0x1, URZ ;  /* 0x000000010e0e7890 */ /* 0x000fe2000fffe0ff */
[----:B------:R-:W-:Y:S01]  /*2480*/  UMOV UR7, 0x30000 ;  /* 0x0003000000077882 */ /* 0x000fe20000000000 */
[----:B------:R-:W-:Y:S01]  /*2490*/  UMOV UR20, UR36 ;  /* 0x0000002400147c82 */ /* 0x000fe20008000000 */
[----:B------:R-:W-:Y:S01]  /*24a0*/  UMOV UR17, UR9 ;  /* 0x0000000900117c82 */ /* 0x000fe20008000000 */
[----:B------:R-:W-:Y:S01]  /*24b0*/  UMOV UR18, UR10 ;  /* 0x0000000a00127c82 */ /* 0x000fe20008000000 */
[----:B------:R-:W-:Y:S02]  /*24c0*/  UISETP.NE.AND UP0, UPT, UR14, UR27, UPT ;  /* 0x0000001b0e00728c */ /* 0x000fe4000bf05270 */
[----:B------:R3:W-:Y:S01]  /*24d0*/  UTMALDG.3D.MULTICAST [UR16], [UR24], UR7, desc[UR30] ;  /* 0x00001e10180073b4 */ /* 0x0007e20008011807 */
[----:B------:R-:W-:Y:S06]  /*24e0*/  UMOV UR6, UR13 ;  /* 0x0000000d00067c82 */ /* 0x000fec0008000000 */
[----:B------:R-:W-:Y:S05]  /*24f0*/  BRA.U UP0, `(.L_x_39) ;  /* 0xfffffffd004c7547 */ /* 0x000fea000b83ffff */
.L_x_33:
[C---:B------:R-:W-:Y:S01]  /*2500*/  LEA R3, R11.reuse, UR15, 0x3 ;  /* 0x0000000f0b037c11 */ /* 0x040fe2000f8e18ff */
[----:B------:R-:W-:Y:S01]  /*2510*/  NOP ;  /* 0x0000000000007918 */ /* 0x000fe20000000000 */
[----:B-1-3--:R-:W-:Y:S02]  /*2520*/  SHF.L.U32 R0, R10, 0x1f, RZ ;  /* 0x0000001f0a007819 */ /* 0x00afe400000006ff */
[----:B------:R-:W-:Y:S02]  /*2530*/  LEA R4, R11, UR15, 0x4 ;  /* 0x0000000f0b047c11 */ /* 0x000fe4000f8e20ff */
[----:B--2-4-:R-:W1:Y:S02]  /*2540*/  SYNCS.PHASECHK.TRANS64.TRYWAIT P0, [R3+URZ+0x2e0], R0 ;  /* 0x0002e000030075a7 */ /* 0x014e6400080011ff */
[----:B-1----:R-:W-:Y:S05]  /*2550*/  @!P0 BRA `(.L_x_40) ;  /* 0x0000007000388947 */ /* 0x002fea0003800000 */
.L_x_171:
[----:B------:R-:W2:Y:S01]  /*2560*/  LDS.128 R4, [R4+0x370] ;  /* 0x0003700004047984 */ /* 0x000ea20000000c00 */
[----:B------:R-:W-:Y:S01]  /*2570*/  UISETP.GE.AND UP0, UPT, UR42, 0x1, UPT ;  /* 0x000000012a00788c */ /* 0x000fe2000bf06270 */
[----:B------:R-:W-:Y:S01]  /*2580*/  @!PT LDS RZ, [RZ] ;  /* 0x00000000fffff984 */ /* 0x000fe20000000800 */
[----:B------:R-:W-:Y:S01]  /*2590*/  @!PT LDS RZ, [RZ] ;  /* 0x00000000fffff984 */ /* 0x000fe20000000800 */
[----:B------:R-:W-:Y:S01]  /*25a0*/  @!PT LDS RZ, [RZ] ;  /* 0x00000000fffff984 */ /* 0x000fe20000000800 */
[----:B------:R-:W-:Y:S01]  /*25b0*/  @!PT LDS RZ, [RZ] ;  /* 0x00000000fffff984 */ /* 0x000fe20000000800 */
[----:B------:R3:W-:Y:S06]  /*25c0*/  MEMBAR.ALL.CTA ;  /* 0x0000000000007992 */ /* 0x0007ec0000008000 */
[----:B---3--:R-:W3:Y:S01]  /*25d0*/  FENCE.VIEW.ASYNC.S ;  /* 0x00000000000073c6 */ /* 0x008ee20000000000 */
[----:B--2---:R-:W-:-:S13]  /*25e0*/  LOP3.LUT P0, RZ, R6, 0x1, RZ, 0xc0, !PT ;  /* 0x0000000106ff7812 */ /* 0x004fda000780c0ff */
[----:B---3--:R-:W-:Y:S01]  /*25f0*/  VOTEU.ANY UP1, P0 ;  /* 0x0000000000ff7886 */ /* 0x008fe20000020100 */
[----:B------:R-:W-:-:S13]  /*2600*/  PLOP3.LUT P0, PT, PT, PT, UP1, 0x80, 0x8 ;  /* 0x000000000008781c */ /* 0x000fda0003f0f018 */
[----:B-1----:R-:W-:Y:S02]  /*2610*/  @P0 LOP3.LUT R0, R5, 0xffff, RZ, 0xc0, !PT ;  /* 0x0000ffff05000812 */ /* 0x002fe400078ec0ff */
[----:B------:R-:W-:Y:S02]  /*2620*/  @P0 MOV R2, R4 ;  /* 0x0000000400020202 */ /* 0x000fe40000000f00 */
[----:B------:R-:W-:Y:S01]  /*2630*/  @P0 R2UR UR7, R0 ;  /* 0x00000000000702ca */ /* 0x000fe200000e0000 */
[----:B------:R-:W-:Y:S01]  /*2640*/  VIADD R0, R3, 0x2f0 ;  /* 0x000002f003007836 */ /* 0x000fe20000000000 */
[----:B------:R-:W-:Y:S02]  /*2650*/  @P0 SHF.R.U32.HI R4, RZ, 0x10, R5 ;  /* 0x00000010ff040819 */ /* 0x000fe40000011605 */
[----:B------:R-:W-:Y:S02]  /*2660*/  @P0 R2UR UR8, R2 ;  /* 0x00000000020802ca */ /* 0x000fe400000e0000 */
[----:B------:R-:W-:-:S02]  /*2670*/  PRMT R0, RZ, 0x654, R0 ;  /* 0x00000654ff007816 */ /* 0x000fc40000000000 */
[----:B------:R-:W-:Y:S02]  /*2680*/  @P0 R2UR UR6, R4 ;  /* 0x00000000040602ca */ /* 0x000fe400000e0000 */
[----:B------:R1:W-:Y:S03]  /*2690*/  SYNCS.ARRIVE.TRANS64.RED.A1T0 RZ, [R0+URZ], RZ ;  /* 0x000000ff00ff79a7 */ /* 0x0003e600081004ff */
[----:B------:R-:W-:-:S04]  /*26a0*/  @UP1 UMOV UR37, UR7 ;  /* 0x0000000700251c82 */ /* 0x000fc80008000000 */
[----:B------:R-:W-:-:S04]  /*26b0*/  @UP1 UMOV UR38, UR8 ;  /* 0x0000000800261c82 */ /* 0x000fc80008000000 */
[----:B------:R-:W-:Y:S01]  /*26c0*/  @UP1 UMOV UR36, UR6 ;  /* 0x0000000600241c82 */ /* 0x000fe20008000000 */
[----:B------:R-:W-:Y:S05]  /*26d0*/  BRA.U !UP0, `(.L_x_41) ;  /* 0x0000000108d47547 */ /* 0x000fea000b800000 */
[----:B------:R-:W2:Y:S01]  /*26e0*/  LDCU.128 UR16, c[0x0][0xb10] ;  /* 0x00016200ff1077ac */ /* 0x000ea20008000c00 */
[----:B------:R-:W3:Y:S01]  /*26f0*/  LDCU UR12, c[0x0][0xb20] ;  /* 0x00016400ff0c77ac */ /* 0x000ee20008000800 */
[----:B------:R-:W4:Y:S01]  /*2700*/  LDCU UR20, c[0x0][0xb0c] ;  /* 0x00016180ff1477ac */ /* 0x000f220008000800 */
[----:B------:R-:W1:Y:S01]  /*2710*/  LDCU.64 UR10, c[0x0][0xb28] ;  /* 0x00016500ff0a77ac */ /* 0x000e620008000a00 */
[----:B------:R-:W-:Y:S02]  /*2720*/  UISETP.NE.AND UP3, UPT, UR42, 0x1, UPT ;  /* 0x000000012a00788c */ /* 0x000fe4000bf65270 */
[----:B--2---:R-:W-:Y:S02]  /*2730*/  UIMAD.WIDE.U32 UR8, UR39, UR19, URZ ;  /* 0x00000013270872a5 */ /* 0x004fe4000f8e00ff */
[----:B------:R-:W-:Y:S02]  /*2740*/  UIMAD.WIDE.U32 UR6, UR40, UR16, URZ ;  /* 0x00000010280672a5 */ /* 0x000fe4000f8e00ff */
[----:B------:R-:W-:-:S02]  /*2750*/  UISETP.NE.AND UP0, UPT, UR18, 0x1, UPT ;  /* 0x000000011200788c */ /* 0x000fc4000bf05270 */
[----:B------:R-:W-:Y:S01]  /*2760*/  UIMAD.WIDE.U32 UR30, UR37, UR19, URZ ;  /* 0x00000013251e72a5 */ /* 0x000fe2000f8e00ff */
[----:B------:R-:W-:Y:S02]  /*2770*/  UMOV UR8, UR9 ;  /* 0x0000000900087c82 */ /* 0x000fe40008000000 */
[----:B------:R-:W-:Y:S01]  /*2780*/  UMOV UR6, UR7 ;  /* 0x0000000700067c82 */ /* 0x000fe20008000000 */
[----:B---3--:R-:W-:Y:S02]  /*2790*/  USHF.R.U32.HI UR8, URZ, UR12, UR8 ;  /* 0x0000000cff087299 */ /* 0x008fe40008011608 */
[----:B----4-:R-:W-:Y:S02]  /*27a0*/  UISETP.NE.AND UP2, UPT, UR20, 0x1, UPT ;  /* 0x000000011400788c */ /* 0x010fe4000bf45270 */
[----:B------:R-:W-:Y:S02]  /*27b0*/  USHF.R.U32.HI UR6, URZ, UR17, UR6 ;  /* 0x00000011ff067299 */ /* 0x000fe40008011606 */
[----:B------:R-:W-:-:S02]  /*27c0*/  USEL UR7, UR39, UR8, !UP0 ;  /* 0x0000000827077287 */ /* 0x000fc4000c000000 */
[----:B------:R-:W-:Y:S02]  /*27d0*/  USEL UR8, UR40, UR6, !UP2 ;  /* 0x0000000628087287 */ /* 0x000fe4000d000000 */
[----:B-1----:R-:W-:Y:S01]  /*27e0*/  UIMAD.WIDE.U32 UR22, UR7, UR10, URZ ;  /* 0x0000000a071672a5 */ /* 0x002fe2000f8e00ff */
[----:B------:R-:W-:Y:S01]  /*27f0*/  UMOV UR6, UR31 ;  /* 0x0000001f00067c82 */ /* 0x000fe20008000000 */
[----:B------:R-:W-:Y:S02]  /*2800*/  UIMAD.WIDE.U32 UR24, UR38, UR16, URZ ;  /* 0x00000010261872a5 */ /* 0x000fe4000f8e00ff */
[----:B------:R-:W-:-:S03]  /*2810*/  UIMAD.WIDE.U32 UR30, UR8, UR10, URZ ;  /* 0x0000000a081e72a5 */ /* 0x000fc6000f8e00ff */
[----:B------:R-:W-:Y:S01]  /*2820*/  UMOV UR22, UR23 ;  /* 0x0000001700167c82 */ /* 0x000fe20008000000 */
[----:B------:R-:W-:Y:S02]  /*2830*/  USHF.R.U32.HI UR6, URZ, UR12, UR6 ;  /* 0x0000000cff067299 */ /* 0x000fe40008011606 */
[----:B------:R-:W-:Y:S01]  /*2840*/  @UP3 USHF.R.U32.HI UR7, URZ, UR11, UR22 ;  /* 0x0000000bff073299 */ /* 0x000fe20008011616 */
[----:B------:R-:W-:Y:S01]  /*2850*/  UMOV UR24, UR25 ;  /* 0x0000001900187c82 */ /* 0x000fe20008000000 */
[----:B------:R-:W-:Y:S01]  /*2860*/  UMOV UR30, UR31 ;  /* 0x0000001f001e7c82 */ /* 0x000fe20008000000 */
[----:B------:R-:W-:Y:S02]  /*2870*/  USHF.R.U32.HI UR17, URZ, UR17, UR24 ;  /* 0x00000011ff117299 */ /* 0x000fe40008011618 */
[----:B------:R-:W-:Y:S02]  /*2880*/  USEL UR6, UR37, UR6, !UP0 ;  /* 0x0000000625067287 */ /* 0x000fe4000c000000 */
[----:B------:R-:W-:-:S02]  /*2890*/  @UP3 USHF.R.U32.HI UR8, URZ, UR11, UR30 ;  /* 0x0000000bff083299 */ /* 0x000fc4000801161e */
[----:B------:R-:W-:Y:S02]  /*28a0*/  UIMAD UR9, UR42, UR7, URZ ;  /* 0x000000072a0972a4 */ /* 0x000fe4000f8e02ff */
[----:B------:R-:W-:Y:S02]  /*28b0*/  USEL UR7, UR38, UR17, !UP2 ;  /* 0x0000001126077287 */ /* 0x000fe4000d000000 */
[----:B------:R-:W-:Y:S02]  /*28c0*/  UIMAD UR12, UR42, UR8, URZ ;  /* 0x000000082a0c72a4 */ /* 0x000fe4000f8e02ff */
[----:B------:R-:W-:Y:S02]  /*28d0*/  UISETP.GE.AND UP0, UPT, UR6, UR9, UPT ;  /* 0x000000090600728c */ /* 0x000fe4000bf06270 */
[----:B------:R-:W-:Y:S02]  /*28e0*/  UIMAD.WIDE.U32 UR22, UR6, UR10, URZ ;  /* 0x0000000a061672a5 */ /* 0x000fe4000f8e00ff */
[----:B------:R-:W-:-:S02]  /*28f0*/  UISETP.GE.OR UP0, UPT, UR7, UR12, UP0 ;  /* 0x0000000c0700728c */ /* 0x000fc40008706670 */
[----:B------:R-:W-:Y:S02]  /*2900*/  UIMAD.WIDE.U32 UR16, UR7, UR10, URZ ;  /* 0x0000000a071072a5 */ /* 0x000fe4000f8e00ff */
[----:B------:R-:W-:Y:S01]  /*2910*/  UIADD3 UR12, UPT, UPT, -UR6, URZ, URZ ;  /* 0x000000ff060c7290 */ /* 0x000fe2000fffe1ff */
[----:B------:R-:W-:Y:S01]  /*2920*/  UMOV UR10, UR23 ;  /* 0x00000017000a7c82 */ /* 0x000fe20008000000 */
[----:B------:R-:W-:Y:S02]  /*2930*/  UIADD3 UR14, UPT, UPT, -UR7, URZ, URZ ;  /* 0x000000ff070e7290 */ /* 0x000fe4000fffe1ff */
[----:B------:R-:W-:-:S03]  /*2940*/  USHF.R.U32.HI UR10, URZ, UR11, UR10 ;  /* 0x0000000bff0a7299 */ /* 0x000fc6000801160a */
[----:B------:R-:W-:Y:S01]  /*2950*/  @!UP0 UMOV UR9, UR17 ;  /* 0x0000001100098c82 */ /* 0x000fe20008000000 */
[----:B------:R-:W-:Y:S02]  /*2960*/  UIMAD UR12, UR18, UR12, UR37 ;  /* 0x0000000c120c72a4 */ /* 0x000fe4000f8e0225 */
[----:B------:R-:W-:Y:S02]  /*2970*/  USEL UR10, UR6, UR10, !UP3 ;  /* 0x0000000a060a7287 */ /* 0x000fe4000d800000 */
[----:B------:R-:W-:Y:S02]  /*2980*/  @!UP0 USHF.R.U32.HI UR9, URZ, UR11, UR9 ;  /* 0x0000000bff098299 */ /* 0x000fe40008011609 */
[----:B------:R-:W-:Y:S02]  /*2990*/  UIADD3 UR11, UPT, UPT, -UR10, URZ, URZ ;  /* 0x000000ff0a0b7290 */ /* 0x000fe4000fffe1ff */
[----:B------:R-:W-:Y:S02]  /*29a0*/  @!UP0 USEL UR9, UR7, UR9, !UP3 ;  /* 0x0000000907098287 */ /* 0x000fe4000d800000 */
[----:B------:R-:W-:-:S02]  /*29b0*/  UIMAD UR11, UR42, UR11, UR6 ;  /* 0x0000000b2a0b72a4 */ /* 0x000fc4000f8e0206 */
[----:B------:R-:W-:Y:S02]  /*29c0*/  @!UP0 UIADD3 UR10, UPT, UPT, UR10, -UR9, URZ ;  /* 0x800000090a0a8290 */ /* 0x000fe4000fffe0ff */
[----:B------:R-:W-:Y:S02]  /*29d0*/  @!UP0 UIMAD UR9, UR11, UR8, UR9 ;  /* 0x000000080b0982a4 */ /* 0x000fe4000f8e0209 */
[----:B------:R-:W-:Y:S02]  /*29e0*/  @!UP0 UIMAD UR6, UR42, UR10, UR7 ;  /* 0x0000000a2a0682a4 */ /* 0x000fe4000f8e0207 */
[----:B------:R-:W-:Y:S02]  /*29f0*/  UIMAD UR8, UR20, UR14, UR38 ;  /* 0x0000000e140872a4 */ /* 0x000fe4000f8e0226 */
[----:B------:R-:W-:Y:S01]  /*2a00*/  UIMAD UR37, UR6, UR18, UR12 ;  /* 0x00000012062572a4 */ /* 0x000fe2000f8e020c */
[----:B------:R-:W-:Y:S02]  /*2a10*/  @!UP0 UMOV UR7, UR9 ;  /* 0x0000000900078c82 */ /* 0x000fe40008000000 */
[----:B------:R-:W-:-:S12]  /*2a20*/  UIMAD UR38, UR7, UR20, UR8 ;  /* 0x00000014072672a4 */ /* 0x000fd8000f8e0208 */
.L_x_41:
[----:B------:R-:W2:Y:S02]  /*2a30*/  LDCU UR6, c[0x0][0xb30] ;  /* 0x00016600ff0677ac */ /* 0x000ea40008000800 */
[----:B--2---:R-:W-:-:S09]  /*2a40*/  UISETP.NE.AND UP0, UPT, UR6, 0x1, UPT ;  /* 0x000000010600788c */ /* 0x004fd2000bf05270 */
[----:B------:R-:W-:Y:S05]  /*2a50*/  BRA.U UP0, `(.L_x_42) ;  /* 0x0000000100447547 */ /* 0x000fea000b800000 */
[----:B------:R-:W2:Y:S01]  /*2a60*/  LDCU.128 UR16, c[0x0][0xb10] ;  /* 0x00016200ff1077ac */ /* 0x000ea20008000c00 */
[----:B------:R-:W3:Y:S01]  /*2a70*/  LDCU UR10, c[0x0][0xb0c] ;  /* 0x00016180ff0a77ac */ /* 0x000ee20008000800 */
[----:B------:R-:W4:Y:S01]  /*2a80*/  LDCU UR11, c[0x0][0xb20] ;  /* 0x00016400ff0b77ac */ /* 0x000f220008000800 */
[----:B--2---:R-:W-:Y:S02]  /*2a90*/  UIMAD.WIDE.U32 UR8, UR38, UR16, URZ ;  /* 0x00000010260872a5 */ /* 0x004fe4000f8e00ff */
[----:B------:R-:W-:Y:S02]  /*2aa0*/  UIMAD.WIDE.U32 UR6, UR37, UR19, URZ ;  /* 0x00000013250672a5 */ /* 0x000fe4000f8e00ff */
[----:B---3--:R-:W-:Y:S02]  /*2ab0*/  UISETP.NE.AND UP2, UPT, UR10, 0x1, UPT ;  /* 0x000000010a00788c */ /* 0x008fe4000bf45270 */
[----:B------:R-:W-:Y:S01]  /*2ac0*/  UISETP.NE.AND UP0, UPT, UR18, 0x1, UPT ;  /* 0x000000011200788c */ /* 0x000fe2000bf05270 */
[----:B------:R-:W-:-:S02]  /*2ad0*/  UMOV UR8, UR9 ;  /* 0x0000000900087c82 */ /* 0x000fc40008000000 */
[----:B------:R-:W-:Y:S01]  /*2ae0*/  UMOV UR6, UR7 ;  /* 0x0000000700067c82 */ /* 0x000fe20008000000 */
[----:B------:R-:W-:Y:S02]  /*2af0*/  USHF.R.U32.HI UR17, URZ, UR17, UR8 ;  /* 0x00000011ff117299 */ /* 0x000fe40008011608 */
[----:B----4-:R-:W-:Y:S02]  /*2b00*/  USHF.R.U32.HI UR6, URZ, UR11, UR6 ;  /* 0x0000000bff067299 */ /* 0x010fe40008011606 */
[----:B------:R-:W-:Y:S02]  /*2b10*/  USEL UR7, UR38, UR17, !UP2 ;  /* 0x0000001126077287 */ /* 0x000fe4000d000000 */
[----:B------:R-:W-:-:S04]  /*2b20*/  USEL UR6, UR37, UR6, !UP0 ;  /* 0x0000000625067287 */ /* 0x000fc8000c000000 */
[----:B------:R-:W-:Y:S02]  /*2b30*/  UIADD3 UR8, UPT, UPT, UR7, -UR6, URZ ;  /* 0x8000000607087290 */ /* 0x000fe4000fffe0ff */
[----:B------:R-:W-:Y:S02]  /*2b40*/  UIADD3 UR6, UPT, UPT, -UR7, UR6, URZ ;  /* 0x0000000607067290 */ /* 0x000fe4000fffe1ff */
[----:B------:R-:W-:Y:S02]  /*2b50*/  UIMAD UR37, UR8, UR18, UR37 ;  /* 0x00000012082572a4 */ /* 0x000fe4000f8e0225 */
[----:B------:R-:W-:-:S12]  /*2b60*/  UIMAD UR38, UR6, UR10, UR38 ;  /* 0x0000000a062672a4 */ /* 0x000fd8000f8e0226 */
.L_x_42:
[----:B------:R-:W-:Y:S01]  /*2b70*/  VIADD R11, R11, 0x1 ;  /* 0x000000010b0b7836 */ /* 0x000fe20000000000 */
[----:B------:R-:W-:Y:S01]  /*2b80*/  R2UR UR6, R47 ;  /* 0x000000002f0672ca */ /* 0x000fe200000e0000 */
[----:B------:R-:W-:Y:S01]  /*2b90*/  UIADD3 UR24, UPT, UPT, UR37, UR61, URZ ;  /* 0x0000003d25187290 */ /* 0x000fe2000fffe0ff */
[----:B------:R-:W-:Y:S02]  /*2ba0*/  PLOP3.LUT P1, PT, PT, PT, PT, 0x80, 0x8 ;  /* 0x000000000008781c */ /* 0x000fe40003f2f070 */
[----:B------:R-:W-:-:S04]  /*2bb0*/  ISETP.NE.AND P0, PT, R11, 0x2, PT ;  /* 0x000000020b00780c */ /* 0x000fc80003f05270 */
[----:B-1----:R-:W-:Y:S02]  /*2bc0*/  SEL R0, RZ, 0x1, P0 ;  /* 0x00000001ff007807 */ /* 0x002fe40000000000 */
[----:B------:R-:W-:Y:S02]  /*2bd0*/  SEL R11, R11, RZ, P0 ;  /* 0x000000ff0b0b7207 */ /* 0x000fe40000000000 */
[----:B------:R-:W-:Y:S01]  /*2be0*/  LOP3.LUT R10, R10, R0, RZ, 0x3c, !PT ;  /* 0x000000000a0a7212 */ /* 0x000fe200078e3cff */
[----:B------:R-:W-:Y:S01]  /*2bf0*/  UIADD3 UR20, UPT, UPT, UR38, UR6, URZ ;  /* 0x0000000626147290 */ /* 0x000fe2000fffe0ff */
[----:B------:R-:W-:Y:S11]  /*2c00*/  BRA.U UP1, `(.L_x_43) ;  /* 0xfffffff101547547 */ /* 0x000ff6000b83ffff */
[----:B------:R-:W-:Y:S01]  /*2c10*/  UIADD3 UR15, UPT, UPT, UR15, 0x150, URZ ;  /* 0x000001500f0f7890 */ /* 0x000fe2000fffe0ff */
[----:B------:R-:W-:-:S03]  /*2c20*/  SHF.L.U32 R2, R12, 0x1f, RZ ;  /* 0x0000001f0c027819 */ /* 0x000fc600000006ff */
[----:B------:R-:W-:-:S09]  /*2c30*/  ULEA UR4, UR13, UR15, 0x3 ;  /* 0x0000000f0d047291 */ /* 0x000fd2000f8e18ff */
[----:B------:R-:W1:Y:S02]  /*2c40*/  SYNCS.PHASECHK.TRANS64.TRYWAIT P0, [UR4], R2 ;  /* 0x00000002ff0075a7 */ /* 0x000e640008001104 */
[----:B-1----:R-:W-:Y:S05]  /*2c50*/  @!P0 BRA `(.L_x_44) ;  /* 0x00000068008c8947 */ /* 0x002fea0003800000 */
.L_x_173:
[----:B------:R-:W-:-:S04]  /*2c60*/  UIADD3 UR4, UPT, UPT, UR13, 0x1, URZ ;  /* 0x000000010d047890 */ /* 0x000fc8000fffe0ff */
[----:B------:R-:W-:-:S04]  /*2c70*/  UISETP.NE.AND UP0, UPT, UR4, 0x2a, UPT ;  /* 0x0000002a0400788c */ /* 0x000fc8000bf05270 */
[----:B------:R-:W-:Y:S02]  /*2c80*/  USEL UR6, URZ, 0x1, UP0 ;  /* 0x00000001ff067887 */ /* 0x000fe40008000000 */
[----:B------:R-:W-:-:S04]  /*2c90*/  USEL UR4, UR4, URZ, UP0 ;  /* 0x000000ff04047287 */ /* 0x000fc80008000000 */
[----:B------:R-:W-:Y:S01]  /*2ca0*/  ULEA UR5, UR4, UR15, 0x3 ;  /* 0x0000000f04057291 */ /* 0x000fe2000f8e18ff */
[----:B-1----:R-:W-:-:S04]  /*2cb0*/  LOP3.LUT R2, R12, UR6, RZ, 0x3c, !PT ;  /* 0x000000060c027c12 */ /* 0x002fc8000f8e3cff */
[----:B------:R-:W-:-:S04]  /*2cc0*/  SHF.L.U32 R3, R2, 0x1f, RZ ;  /* 0x0000001f02037819 */ /* 0x000fc800000006ff */
[----:B------:R-:W1:Y:S02]  /*2cd0*/  SYNCS.PHASECHK.TRANS64.TRYWAIT P0, [UR5], R3 ;  /* 0x00000003ff0075a7 */ /* 0x000e640008001105 */
[----:B-1----:R-:W-:Y:S05]  /*2ce0*/  @!P0 BRA `(.L_x_45) ;  /* 0x0000006800808947 */ /* 0x002fea0003800000 */
.L_x_175:
[----:B------:R-:W-:-:S04]  /*2cf0*/  UIADD3 UR4, UPT, UPT, UR4, 0x1, URZ ;  /* 0x0000000104047890 */ /* 0x000fc8000fffe0ff */
[----:B------:R-:W-:-:S04]  /*2d00*/  UISETP.NE.AND UP0, UPT, UR4, 0x2a, UPT ;  /* 0x0000002a0400788c */ /* 0x000fc8000bf05270 */
[----:B------:R-:W-:Y:S02]  /*2d10*/  USEL UR6, URZ, 0x1, UP0 ;  /* 0x00000001ff067887 */ /* 0x000fe40008000000 */
[----:B------:R-:W-:-:S04]  /*2d20*/  USEL UR4, UR4, URZ, UP0 ;  /* 0x000000ff04047287 */ /* 0x000fc80008000000 */
[----:B------:R-:W-:Y:S01]  /*2d30*/  ULEA UR5, UR4, UR15, 0x3 ;  /* 0x0000000f04057291 */ /* 0x000fe2000f8e18ff */
[----:B------:R-:W-:-:S04]  /*2d40*/  LOP3.LUT R2, R2, UR6, RZ, 0x3c, !PT ;  /* 0x0000000602027c12 */ /* 0x000fc8000f8e3cff */
[----:B-1----:R-:W-:-:S04]  /*2d50*/  SHF.L.U32 R3, R2, 0x1f, RZ ;  /* 0x0000001f02037819 */ /* 0x002fc800000006ff */
[----:B------:R-:W1:Y:S02]  /*2d60*/  SYNCS.PHASECHK.TRANS64.TRYWAIT P0, [UR5], R3 ;  /* 0x00000003ff0075a7 */ /* 0x000e640008001105 */
[----:B-1----:R-:W-:Y:S05]  /*2d70*/  @!P0 BRA `(.L_x_46) ;  /* 0x0000006800748947 */ /* 0x002fea0003800000 */
.L_x_177:
        /* <DEDUP_REMOVED lines=9> */
.L_x_179:
        /* <DEDUP_REMOVED lines=9> */
.L_x_181:
        /* <DEDUP_REMOVED lines=9> */
.L_x_183:
        /* <DEDUP_REMOVED lines=9> */
.L_x_185:
        /* <DEDUP_REMOVED lines=9> */
.L_x_187:
        /* <DEDUP_REMOVED lines=9> */
.L_x_189:
        /* <DEDUP_REMOVED lines=9> */
.L_x_191:
        /* <DEDUP_REMOVED lines=9> */
.L_x_193:
        /* <DEDUP_REMOVED lines=9> */
.L_x_195:
        /* <DEDUP_REMOVED lines=9> */
.L_x_197:
        /* <DEDUP_REMOVED lines=9> */
.L_x_199:
        /* <DEDUP_REMOVED lines=9> */
.L_x_201:
        /* <DEDUP_REMOVED lines=9> */
.L_x_203:
        /* <DEDUP_REMOVED lines=9> */
.L_x_205:
        /* <DEDUP_REMOVED lines=9> */
.L_x_207:
        /* <DEDUP_REMOVED lines=9> */
.L_x_209:
        /* <DEDUP_REMOVED lines=9> */
.L_x_211:
        /* <DEDUP_REMOVED lines=9> */
.L_x_213:
        /* <DEDUP_REMOVED lines=9> */
.L_x_215:
        /* <DEDUP_REMOVED lines=9> */
.L_x_217:
        /* <DEDUP_REMOVED lines=9> */
.L_x_219:
        /* <DEDUP_REMOVED lines=9> */
.L_x_221:
        /* <DEDUP_REMOVED lines=9> */
.L_x_223:
        /* <DEDUP_REMOVED lines=9> */
.L_x_225:
        /* <DEDUP_REMOVED lines=9> */
.L_x_227:
        /* <DEDUP_REMOVED lines=9> */
.L_x_229:
        /* <DEDUP_REMOVED lines=9> */
.L_x_231:
        /* <DEDUP_REMOVED lines=9> */
.L_x_233:
        /* <DEDUP_REMOVED lines=9> */
.L_x_235:
        /* <DEDUP_REMOVED lines=9> */
.L_x_237:
        /* <DEDUP_REMOVED lines=9> */
.L_x_239:
        /* <DEDUP_REMOVED lines=9> */
.L_x_241:
        /* <DEDUP_REMOVED lines=9> */
.L_x_243:
        /* <DEDUP_REMOVED lines=9> */
.L_x_245:
        /* <DEDUP_REMOVED lines=9> */
.L_x_247:
        /* <DEDUP_REMOVED lines=9> */
.L_x_249:
        /* <DEDUP_REMOVED lines=9> */
.L_x_251:
        /* <DEDUP_REMOVED lines=9> */
.L_x_253:
[----:B------:R-:W-:-:S04]  /*42e0*/  UIADD3 UR4, UPT, UPT, UR4, 0x1, URZ ;  /* 0x0000000104047890 */ /* 0x000fc8000fffe0ff */
[----:B------:R-:W-:-:S04]  /*42f0*/  UISETP.NE.AND UP0, UPT, UR4, 0x2a, UPT ;  /* 0x0000002a0400788c */ /* 0x000fc8000bf05270 */
[----:B------:R-:W-:Y:S02]  /*4300*/  USEL UR5, URZ, 0x1, UP0 ;  /* 0x00000001ff057887 */ /* 0x000fe40008000000 */
[----:B------:R-:W-:-:S04]  /*4310*/  USEL UR4, UR4, URZ, UP0 ;  /* 0x000000ff04047287 */ /* 0x000fc80008000000 */
[----:B------:R-:W-:Y:S01]  /*4320*/  ULEA UR4, UR4, UR15, 0x3 ;  /* 0x0000000f04047291 */ /* 0x000fe2000f8e18ff */
[----:B------:R-:W-:-:S04]  /*4330*/  LOP3.LUT R2, R2, UR5, RZ, 0x3c, !PT ;  /* 0x0000000502027c12 */ /* 0x000fc8000f8e3cff */
[----:B------:R-:W-:Y:S01]  /*4340*/  SHF.L.U32 R2, R2, 0x1f, RZ ;  /* 0x0000001f02027819 */ /* 0x000fe200000006ff */
[----:B-1----:R-:W-:-:S07]  /*4350*/  IMAD.U32 R0, RZ, RZ, UR4 ;  /* 0x00000004ff007e24 */ /* 0x002fce000f8e00ff */
.L_x_85:
[----:B-1----:R1:W2:Y:S02]  /*4360*/  SYNCS.PHASECHK.TRANS64.TRYWAIT P0, [R0+URZ], R2 ;  /* 0x00000002000075a7 */ /* 0x0022a400080011ff */
[----:B--2---:R-:W-:Y:S05]  /*4370*/  @!P0 NANOSLEEP.SYNCS 0x989680 ;  /* 0x009896800000895d */ /* 0x004fea0003900000 */
[----:B------:R-:W2:Y:S02]  /*4380*/  @!P0 SYNCS.PHASECHK.TRANS64 P0, [R0+URZ], R2 ;  /* 0x00000002000085a7 */ /* 0x000ea400080010ff */
[----:B--2---:R-:W-:Y:S05]  /*4390*/  @P0 EXIT ;  /* 0x000000000000094d */ /* 0x004fea0003800000 */
[----:B------:R-:W-:Y:S05]  /*43a0*/  BRA `(.L_x_85) ;  /* 0xfffffffc00ec7947 */ /* 0x000fea000383ffff */
.L_x_23:
[----:B------:R-:W1:Y:S02]  /*43b0*/  S2UR UR4, SR_CgaCtaId ;  /* 0x00000000000479c3 */ /* 0x000e640000008800 */
[----:B-1----:R-:W-:-:S04]  /*43c0*/  UISETP.NE.AND UP0, UPT, UR4, URZ, UPT ;  /* 0x000000ff0400728c */ /* 0x002fc8000bf05270 */
[----:B------:R-:W-:-:S09]  /*43d0*/  UISETP.NE.OR UP0, UPT, UR21, 0x1, UP0 ;  /* 0x000000011500788c */ /* 0x000fd20008705670 */
[----:B------:R-:W-:Y:S05]  /*43e0*/  BRA.U UP0, `(.L_x_86) ;  /* 0x00000005004c7547 */ /* 0x000fea000b800000 */
[----:B------:R-:W1:Y:S01]  /*43f0*/  S2UR UR5, SR_CgaCtaId ;  /* 0x00000000000579c3 */ /* 0x000e620000008800 */
[----:B------:R-:W-:Y:S01]  /*4400*/  UMOV UR4, 0x400 ;  /* 0x0000040000047882 */ /* 0x000fe20000000000 */
[----:B------:R-:W-:Y:S01]  /*4410*/  ISETP.GE.U32.AND P2, PT, R0, 0x2, PT ;  /* 0x000000020000780c */ /* 0x000fe20003f46070 */
[----:B------:R-:W-:Y:S01]  /*4420*/  IMAD.MOV.U32 R12, RZ, RZ, 0x1 ;  /* 0x00000001ff0c7424 */ /* 0x000fe200078e00ff */
[----:B------:R-:W-:Y:S02]  /*4430*/  CS2R R10, SRZ ;  /* 0x00000000000a7805 */ /* 0x000fe4000001ff00 */
[----:B------:R-:W-:Y:S01]  /*4440*/  CS2R R8, SRZ ;  /* 0x0000000000087805 */ /* 0x000fe2000001ff00 */
[----:B-1----:R-:W-:-:S03]  /*4450*/  ULEA UR6, UR5, UR4, 0x18 ;  /* 0x0000000405067291 */ /* 0x002fc6000f8ec0ff */
[----:B------:R-:W-:-:S09]  /*4460*/  UMOV UR5, URZ ;  /* 0x000000ff00057c82 */ /* 0x000fd20008000000 */
.L_x_90:
[----:B------:R-:W-:Y:S02]  /*4470*/  LEA R2, R8, UR6, 0x3 ;  /* 0x0000000608027c11 */ /* 0x000fe4000f8e18ff */
[----:B------:R-:W-:-:S03]  /*4480*/  SHF.L.U32 R4, R9, 0x1f, RZ ;  /* 0x0000001f09047819 */ /* 0x000fc600000006ff */
[----:B------:R-:W-:Y:S01]  /*4490*/  VIADD R5, R2, 0x350 ;  /* 0x0000035002057836 */ /* 0x000fe20000000000 */
[----:B------:R-:W1:Y:S02]  /*44a0*/  SYNCS.PHASECHK.TRANS64.TRYWAIT P0, [R2+URZ+0x340], R4 ;  /* 0x00034004020075a7 */ /* 0x000e6400080011ff */
[----:B-1----:R-:W-:Y:S05]  /*44b0*/  @!P0 BRA `(.L_x_87) ;  /* 0x00000060004c8947 */ /* 0x002fea0003800000 */
.L_x_254:
[----:B------:R-:W-:Y:S01]  /*44c0*/  ULEA UR4, UR5, UR6, 0x3 ;  /* 0x0000000605047291 */ /* 0x000fe2000f8e18ff */
[----:B-1----:R-:W-:Y:S01]  /*44d0*/  PRMT R2, RZ, 0x654, R5 ;  /* 0x00000654ff027816 */ /* 0x002fe20000000005 */
[----:B------:R-:W-:Y:S01]  /*44e0*/  @!P2 IMAD.MOV.U32 R4, RZ, RZ, 0x10 ;  /* 0x00000010ff04a424 */ /* 0x000fe200078e00ff */
[----:B------:R-:W-:Y:S01]  /*44f0*/  SHF.L.U32 R5, R12, 0x1f, RZ ;  /* 0x0000001f0c057819 */ /* 0x000fe200000006ff */
[----:B------:R-:W-:Y:S01]  /*4500*/  UIADD3 UR7, UPT, UPT, UR4, 0x2e0, URZ ;  /* 0x000002e004077890 */ /* 0x000fe2000fffe0ff */
[----:B------:R1:W-:Y:S05]  /*4510*/  SYNCS.ARRIVE.TRANS64.RED.A1T0 RZ, [R2+URZ], RZ ;  /* 0x000000ff02ff79a7 */ /* 0x0003ea00081004ff */
[----:B------:R-:W-:Y:S01]  /*4520*/  IMAD.U32 R6, RZ, RZ, UR7 ;  /* 0x00000007ff067e24 */ /* 0x000fe2000f8e00ff */
[----:B------:R-:W2:Y:S04]  /*4530*/  SYNCS.PHASECHK.TRANS64.TRYWAIT P0, [UR4+0x2f0], R5 ;  /* 0x0002f005ff0075a7 */ /* 0x000ea80008001104 */
[----:B------:R-:W-:Y:S01]  /*4540*/  PRMT R6, R0, 0x654, R6 ;  /* 0x0000065400067816 */ /* 0x000fe20000000006 */
[----:B-12---:R-:W-:Y:S06]  /*4550*/  @!P0 BRA `(.L_x_88) ;  /* 0x0000006000388947 */ /* 0x006fec0003800000 */
.L_x_256:
[----:B------:R-:W-:Y:S01]  /*4560*/  ULEA UR8, UR5, UR6, 0x4 ;  /* 0x0000000605087291 */ /* 0x000fe2000f8e20ff */
[----:B------:R-:W-:Y:S01]  /*4570*/  SEL R3, R6, R3, !P2 ;  /* 0x0000000306037207 */ /* 0x000fe20005000000 */
[----:B------:R-:W-:Y:S01]  /*4580*/  UIADD3 UR9, UPT, UPT, UR4, 0x2e0, URZ ;  /* 0x000002e004097890 */ /* 0x000fe2000fffe0ff */
[----:B-1----:R-:W-:Y:S01]  /*4590*/  LEA R2, R11, UR6, 0x3 ;  /* 0x000000060b027c11 */ /* 0x002fe2000f8e18ff */
[----:B------:R-:W-:Y:S01]  /*45a0*/  UIADD3 UR8, UPT, UPT, UR8, 0x370, URZ ;  /* 0x0000037008087890 */ /* 0x000fe2000fffe0ff */
[----:B------:R1:W-:Y:S01]  /*45b0*/  @!P2 SYNCS.ARRIVE.TRANS64.RED RZ, [R3+URZ], R4 ;  /* 0x0000000403ffa9a7 */ /* 0x0003e200080004ff */
[----:B------:R-:W-:Y:S01]  /*45c0*/  UIADD3 UR4, UPT, UPT, UR5, 0x1, URZ ;  /* 0x0000000105047890 */ /* 0x000fe2000fffe0ff */
[----:B------:R-:W-:-:S03]  /*45d0*/  VIADD R8, R8, 0x1 ;  /* 0x0000000108087836 */ /* 0x000fc60000000000 */
[----:B------:R-:W-:Y:S02]  /*45e0*/  UISETP.NE.AND UP0, UPT, UR4, 0x2, UPT ;  /* 0x000000020400788c */ /* 0x000fe4000bf05270 */
[----:B------:R-:W-:Y:S01]  /*45f0*/  ISETP.NE.AND P0, PT, R8, 0x2, PT ;  /* 0x000000020800780c */ /* 0x000fe20003f05270 */
[----:B------:R-:W-:Y:S06]  /*4600*/  UGETNEXTWORKID.BROADCAST [UR8], [UR9] ;  /* 0x00000000080073ca */ /* 0x000fec0008000100 */
[----:B------:R-:W-:Y:S02]  /*4610*/  USEL UR7, URZ, 0x1, UP0 ;  /* 0x00000001ff077887 */ /* 0x000fe40008000000 */
[----:B------:R-:W-:-:S04]  /*4620*/  USEL UR5, UR4, URZ, UP0 ;  /* 0x000000ff04057287 */ /* 0x000fc80008000000 */
[----:B------:R-:W-:Y:S02]  /*4630*/  LOP3.LUT R12, R12, UR7, RZ, 0x3c, !PT ;  /* 0x000000070c0c7c12 */ /* 0x000fe4000f8e3cff */
[----:B-1----:R-:W-:-:S04]  /*4640*/  SHF.L.U32 R4, R10, 0x1f, RZ ;  /* 0x0000001f0a047819 */ /* 0x002fc800000006ff */
[----:B------:R-:W1:Y:S02]  /*4650*/  SYNCS.PHASECHK.TRANS64.TRYWAIT P1, [R2+URZ+0x2e0], R4 ;  /* 0x0002e004020075a7 */ /* 0x000e6400080211ff */
[----:B-1----:R-:W-:Y:S05]  /*4660*/  @!P1 BRA `(.L_x_89) ;  /* 0x00000060000c9947 */ /* 0x002fea0003800000 */
.L_x_257:
[C---:B-1----:R-:W-:Y:S01]  /*4670*/  LEA R4, R11.reuse, UR6, 0x4 ;  /* 0x000000060b047c11 */ /* 0x042fe2000f8e20ff */
[----:B------:R-:W-:Y:S01]  /*4680*/  VIADD R2, R2, 0x2f0 ;  /* 0x000002f002027836 */ /* 0x000fe20000000000 */
[----:B------:R-:W-:Y:S01]  /*4690*/  SEL R8, R8, RZ, P0 ;  /* 0x000000ff08087207 */ /* 0x000fe20000000000 */
[----:B------:R-:W-:-:S03]  /*46a0*/  VIADD R11, R11, 0x1 ;  /* 0x000000010b0b7836 */ /* 0x000fc60000000000 */
[----:B------:R-:W1:Y:S01]  /*46b0*/  LDS.128 R4, [R4+0x370] ;  /* 0x0003700004047984 */ /* 0x000e620000000c00 */
[----:B------:R-:W-:Y:S02]  /*46c0*/  PRMT R2, RZ, 0x654, R2 ;  /* 0x00000654ff027816 */ /* 0x000fe40000000002 */
[C---:B------:R-:W-:Y:S01]  /*46d0*/  ISETP.NE.AND P1, PT, R11.reuse, 0x2, PT ;  /* 0x000000020b00780c */ /* 0x040fe20003f25270 */
[----:B------:R-:W-:Y:S01]  /*46e0*/  @!PT LDS RZ, [RZ] ;  /* 0x00000000fffff984 */ /* 0x000fe20000000800 */
[----:B------:R-:W-:Y:S01]  /*46f0*/  @!PT LDS RZ, [RZ] ;  /* 0x00000000fffff984 */ /* 0x000fe20000000800 */
[----:B------:R-:W-:Y:S01]  /*4700*/  @!PT LDS RZ, [RZ] ;  /* 0x00000000fffff984 */ /* 0x000fe20000000800 */
[----:B------:R-:W-:Y:S01]  /*4710*/  @!PT LDS RZ, [RZ] ;  /* 0x00000000fffff984 */ /* 0x000fe20000000800 */
[----:B------:R2:W-:Y:S06]  /*4720*/  MEMBAR.ALL.CTA ;  /* 0x0000000000007992 */ /* 0x0005ec0000008000 */
[----:B--2---:R-:W2:Y:S01]  /*4730*/  FENCE.VIEW.ASYNC.S ;  /* 0x00000000000073c6 */ /* 0x004ea20000000000 */
[----:B------:R-:W-:Y:S01]  /*4740*/  SEL R11, R11, RZ, P1 ;  /* 0x000000ff0b0b7207 */ /* 0x000fe20000800000 */
[----:B--2---:R2:W-:Y:S01]  /*4750*/  SYNCS.ARRIVE.TRANS64.RED.A1T0 RZ, [R2+URZ], RZ ;  /* 0x000000ff02ff79a7 */ /* 0x0045e200081004ff */
[----:B-1----:R-:W-:-:S02]  /*4760*/  LOP3.LUT P3, RZ, R6, 0x1, RZ, 0xc0, !PT ;  /* 0x0000000106ff7812 */ /* 0x002fc4000786c0ff */
[----:B------:R-:W-:-:S04]  /*4770*/  SEL R4, RZ, 0x1, P1 ;  /* 0x00000001ff047807 */ /* 0x000fc80000800000 */
[----:B------:R-:W-:Y:S02]  /*4780*/  LOP3.LUT R10, R10, R4, RZ, 0x3c, !PT ;  /* 0x000000040a0a7212 */ /* 0x000fe400078e3cff */
[----:B--2---:R-:W-:-:S04]  /*4790*/  SEL R2, RZ, 0x1, P0 ;  /* 0x00000001ff027807 */ /* 0x004fc80000000000 */
[----:B------:R-:W-:Y:S01]  /*47a0*/  LOP3.LUT R9, R9, R2, RZ, 0x3c, !PT ;  /* 0x0000000209097212 */ /* 0x000fe200078e3cff */
[----:B------:R-:W-:Y:S06]  /*47b0*/  @P3 BRA `(.L_x_90) ;  /* 0xfffffffc002c3947 */ /* 0x000fec000383ffff */
[----:B------:R-:W-:Y:S01]  /*47c0*/  ULEA UR4, UR5, UR6, 0x3 ;  /* 0x0000000605047291 */ /* 0x000fe2000f8e18ff */
[----:B------:R-:W-:-:S08]  /*47d0*/  SHF.L.U32 R2, R12, 0x1f, RZ ;  /* 0x0000001f0c027819 */ /* 0x000fd000000006ff */
[----:B------:R-:W1:Y:S02]  /*47e0*/  SYNCS.PHASECHK.TRANS64 P0, [UR4+0x2f0], R2 ;  /* 0x0002f002ff0075a7 */ /* 0x000e640008001004 */
[----:B-1----:R-:W-:Y:S05]  /*47f0*/  @P0 BRA `(.L_x_91) ;  /* 0x0000000000080947 */ /* 0x002fea0003800000 */
[----:B------:R-:W1:Y:S02]  /*4800*/  SYNCS.PHASECHK.TRANS64.TRYWAIT P0, [UR4+0x2f0], R2 ;  /* 0x0002f002ff0075a7 */ /* 0x000e640008001104 */
[----:B-1----:R-:W-:Y:S05]  /*4810*/  @!P0 BRA `(.L_x_92) ;  /* 0x0000005c00b48947 */ /* 0x002fea0003800000 */
.L_x_91:
[----:B------:R-:W-:-:S04]  /*4820*/  UIADD3 UR7, UPT, UPT, UR5, 0x1, URZ ;  /* 0x0000000105077890 */ /* 0x000fc8000fffe0ff */
[----:B------:R-:W-:-:S04]  /*4830*/  UISETP.NE.AND UP0, UPT, UR7, 0x2, UPT ;  /* 0x000000020700788c */ /* 0x000fc8000bf05270 */
[----:B------:R-:W-:Y:S02]  /*4840*/  USEL UR8, URZ, 0x1, UP0 ;  /* 0x00000001ff087887 */ /* 0x000fe40008000000 */
[----:B------:R-:W-:-:S04]  /*4850*/  USEL UR7, UR7, URZ, UP0 ;  /* 0x000000ff07077287 */ /* 0x000fc80008000000 */
[----:B------:R-:W-:Y:S01]  /*4860*/  ULEA UR7, UR7, UR6, 0x3 ;  /* 0x0000000607077291 */ /* 0x000fe2000f8e18ff */
[----:B-1----:R-:W-:-:S04]  /*4870*/  LOP3.LUT R2, R12, UR8, RZ, 0x3c, !PT ;  /* 0x000000080c027c12 */ /* 0x002fc8000f8e3cff */
[----:B------:R-:W-:-:S04]  /*4880*/  SHF.L.U32 R0, R2, 0x1f, RZ ;  /* 0x0000001f02007819 */ /* 0x000fc800000006ff */
[----:B------:R-:W1:Y:S02]  /*4890*/  SYNCS.PHASECHK.TRANS64 P0, [UR7+0x2f0], R0 ;  /* 0x0002f000ff0075a7 */ /* 0x000e640008001007 */
[----:B-1----:R-:W-:Y:S05]  /*48a0*/  @P0 EXIT ;  /* 0x000000000000094d */ /* 0x002fea0003800000 */
[----:B------:R-:W-:Y:S02]  /*48b0*/  SHF.L.U32 R2, R2, 0x1f, RZ ;  /* 0x0000001f02027819 */ /* 0x000fe400000006ff */
[----:B------:R-:W-:-:S07]  /*48c0*/  MOV R0, UR7 ;  /* 0x0000000700007c02 */ /* 0x000fce0008000f00 */
.L_x_93:
[----:B-1----:R1:W2:Y:S02]  /*48d0*/  SYNCS.PHASECHK.TRANS64.TRYWAIT P0, [R0+URZ+0x2f0], R2 ;  /* 0x0002f002000075a7 */ /* 0x0022a400080011ff */
[----:B--2---:R-:W-:Y:S05]  /*48e0*/  @!P0 NANOSLEEP.SYNCS 0x989680 ;  /* 0x009896800000895d */ /* 0x004fea0003900000 */
[----:B------:R-:W2:Y:S02]  /*48f0*/  @!P0 SYNCS.PHASECHK.TRANS64 P0, [R0+URZ+0x2f0], R2 ;  /* 0x0002f002000085a7 */ /* 0x000ea400080010ff */
[----:B--2---:R-:W-:Y:S05]  /*4900*/  @P0 EXIT ;  /* 0x000000000000094d */ /* 0x004fea0003800000 */
[----:B------:R-:W-:Y:S05]  /*4910*/  BRA `(.L_x_93) ;  /* 0xfffffffc00ec7947 */ /* 0x000fea000383ffff */
.L_x_86:
[----:B------:R-:W-:Y:S05]  /*4920*/  BRA.U UP5, `(.L_x_94) ;  /* 0x0000000d05807547 */ /* 0x000fea000b800000 */
[----:B------:R-:W1:Y:S01]  /*4930*/  S2UR UR7, SR_CgaCtaId ;  /* 0x00000000000779c3 */ /* 0x000e620000008800 */
[----:B------:R-:W-:Y:S01]  /*4940*/  UMOV UR4, 0x40 ;  /* 0x0000004000047882 */ /* 0x000fe20000000000 */
[----:B------:R-:W-:Y:S01]  /*4950*/  NOP ;  /* 0x0000000000007918 */ /* 0x000fe20000000000 */
[----:B------:R-:W-:Y:S01]  /*4960*/  UMOV UR6, 0x400 ;  /* 0x0000040000067882 */ /* 0x000fe20000000000 */
[----:B-1----:R-:W-:Y:S02]  /*4970*/  ULEA UR5, UR7, UR4, 0x18 ;  /* 0x0000000407057291 */ /* 0x002fe4000f8ec0ff */
[----:B------:R-:W-:-:S07]  /*4980*/  ULEA UR6, UR7, UR6, 0x18 ;  /* 0x0000000607067291 */ /* 0x000fce000f8ec0ff */
[----:B------:R-:W1:Y:S02]  /*4990*/  LDS.U8 R0, [UR5+0x1c] ;  /* 0x00001c05ff007984 */ /* 0x000e640008000000 */
[----:B-1----:R-:W-:-:S13]  /*49a0*/  ISETP.NE.AND P0, PT, R0, RZ, PT ;  /* 0x000000ff0000720c */ /* 0x002fda0003f05270 */
[----:B------:R-:W-:Y:S05]  /*49b0*/  @P0 BRA `(.L_x_95) ;  /* 0x0000000000580947 */ /* 0x000fea0003800000 */
[----:B------:R-:W-:-:S13]  /*49c0*/  ELECT P0, URZ, PT ;  /* 0x0000000000ff782f */ /* 0x000fda0003800000 */
[----:B------:R-:W-:Y:S05]  /*49d0*/  @!P0 BRA `(.L_x_96) ;  /* 0x0000000000608947 */ /* 0x000fea0003800000 */
[----:B------:R-:W-:Y:S01]  /*49e0*/  UMOV UR4, 0x10 ;  /* 0x0000001000047882 */ /* 0x000fe20000000000 */
[----:B------:R-:W-:Y:S01]  /*49f0*/  HFMA2 R0, -RZ, RZ, 0, 5.9604644775390625e-08 ;  /* 0x00000001ff007431 */ /* 0x000fe200000001ff */
[----:B------:R-:W-:-:S03]  /*4a00*/  MOV R3, 0xffff ;  /* 0x0000ffff00037802 */ /* 0x000fc60000000f00 */
[----:B------:R-:W-:Y:S04]  /*4a10*/  DEPBAR.LE SB1, 0x36 ;  /* 0x00009d800000791a */ /* 0x000fe80000000000 */
[----:B------:R-:W1:Y:S02]  /*4a20*/  UTCATOMSWS.FIND_AND_SET.ALIGN UP0, UR4, UR4 ;  /* 0x00000004000475e3 */ /* 0x000e640008000800 */
[----:B-1----:R-:W-:Y:S01]  /*4a30*/  MOV R4, UR4 ;  /* 0x0000000400047c02 */ /* 0x002fe20008000f00 */
[----:B------:R-:W-:Y:S06]  /*4a40*/  BRA.U UP0, `(.L_x_97) ;  /* 0x0000000100187547 */ /* 0x000fec000b800000 */
.L_x_98:
[----:B------:R-:W-:Y:S05]  /*4a50*/  NANOSLEEP 0x64 ;  /* 0x000000640000795d */ /* 0x000fea0003800000 */
[----:B------:R-:W-:-:S05]  /*4a60*/  UMOV UR4, 0x10 ;  /* 0x0000001000047882 */ /* 0x000fca0000000000 */
[----:B------:R-:W-:Y:S04]  /*4a70*/  DEPBAR.LE SB1, 0x36 ;  /* 0x00009d800000791a */ /* 0x000fe80000000000 */
[----:B------:R-:W1:Y:S02]  /*4a80*/  UTCATOMSWS.FIND_AND_SET.ALIGN UP0, UR4, UR4 ;  /* 0x00000004000475e3 */ /* 0x000e640008000800 */
[----:B-1----:R-:W-:Y:S01]  /*4a90*/  MOV R4, UR4 ;  /* 0x0000000400047c02 */ /* 0x002fe20008000f00 */
[----:B------:R-:W-:Y:S05]  /*4aa0*/  BRA.U !UP0, `(.L_x_98) ;  /* 0xfffffffd08e87547 */ /* 0x000fea000b83ffff */
.L_x_97:
[-C--:B------:R-:W-:Y:S02]  /*4ab0*/  SHF.L.U32 R3, R3, R4.reuse, RZ ;  /* 0x0000000403037219 */ /* 0x080fe400000006ff */
[----:B------:R-:W-:Y:S01]  /*4ac0*/  SHF.L.U32 R0, R0, R4, RZ ;  /* 0x0000000400007219 */ /* 0x000fe200000006ff */
[----:B------:R-:W-:Y:S02]  /*4ad0*/  IMAD.SHL.U32 R4, R4, 0x20, RZ ;  /* 0x0000002004047824 */ /* 0x000fe400078e00ff */
[----:B------:R1:W-:Y:S04]  /*4ae0*/  ATOMS.OR RZ, [UR5+0x14], R3 ;  /* 0x00001403ffff798c */ /* 0x0003e8000b000005 */
[----:B------:R1:W-:Y:S04]  /*4af0*/  ATOMS.OR RZ, [UR5+0x18], R0 ;  /* 0x00001800ffff798c */ /* 0x0003e8000b000005 */
[----:B------:R1:W-:Y:S01]  /*4b00*/  STS [UR6+0x390], R4 ;  /* 0x00039004ff007988 */ /* 0x0003e20008000806 */
[----:B------:R-:W-:Y:S05]  /*4b10*/  BRA `(.L_x_96) ;  /* 0x0000000000107947 */ /* 0x000fea0003800000 */
.L_x_95:
[----:B------:R-:W-:Y:S02]  /*4b20*/  MOV R0, 0xffffffff ;  /* 0xffffffff00007802 */ /* 0x000fe40000000f00 */
[----:B------:R-:W-:-:S03]  /*4b30*/  MOV R4, 0x4b60 ;  /* 0x00004b6000047802 */ /* 0x000fc60000000f00 */
[----:B------:R1:W-:Y:S04]  /*4b40*/  STS [UR6+0x390], R0 ;  /* 0x00039000ff007988 */ /* 0x0003e80008000806 */
[----:B-1---5:R-:W-:Y:S05]  /*4b50*/  CALL.REL.NOINC `($__internal_1_$__cuda_sm10x_tcgen05_guardrail_trap_phase_invalid_during_alloc) ;  /* 0x0000006000b87944 */ /* 0x022fea0003c00000 */
.L_x_96:
[----:B------:R-:W-:Y:S05]  /*4b60*/  WARPSYNC.ALL ;  /* 0x0000000000007948 */ /* 0x000fea0003800000 */
[----:B------:R-:W2:Y:S01]  /*4b70*/  S2UR UR4, SR_CgaCtaId ;  /* 0x00000000000479c3 */ /* 0x000ea20000008800 */
[----:B------:R-:W-:Y:S01]  /*4b80*/  UMOV UR14, 0x400 ;  /* 0x00000400000e7882 */ /* 0x000fe20000000000 */
[----:B------:R-:W-:-:S06]  /*4b90*/  NOP ;  /* 0x0000000000007918 */ /* 0x000fcc0000000000 */
[----:B------:R-:W-:Y:S06]  /*4ba0*/  BAR.ARV 0x6, 0xa0 ;  /* 0x0182800000007b1d */ /* 0x000fec0000002000 */
[----:B------:R-:W3:Y:S01]  /*4bb0*/  LDCU UR5, c[0x0][0x38c] ;  /* 0x00007180ff0577ac */ /* 0x000ee20008000800 */
[----:B------:R-:W-:Y:S01]  /*4bc0*/  LOP3.LUT R2, R2, 0xffff, RZ, 0xc0, !PT ;  /* 0x0000ffff02027812 */ /* 0x000fe200078ec0ff */
[----:B------:R-:W-:Y:S01]  /*4bd0*/  IMAD.MOV.U32 R11, RZ, RZ, 0x1 ;  /* 0x00000001ff0b7424 */ /* 0x000fe200078e00ff */
[----:B------:R-:W-:Y:S01]  /*4be0*/  CS2R R8, SRZ ;  /* 0x0000000000087805 */ /* 0x000fe2000001ff00 */
[----:B------:R-:W4:Y:S01]  /*4bf0*/  LDCU UR8, c[0x0][0x38c] ;  /* 0x00007180ff0877ac */ /* 0x000f220008000800 */
[----:B------:R-:W-:Y:S01]  /*4c00*/  R2UR UR16, R2 ;  /* 0x00000000021072ca */ /* 0x000fe200000e0000 */
[----:B------:R-:W-:Y:S01]  /*4c10*/  IMAD.MOV.U32 R10, RZ, RZ, RZ ;  /* 0x000000ffff0a7224 */ /* 0x000fe200078e00ff */
[----:B------:R-:W-:Y:S01]  /*4c20*/  UMOV UR18, URZ ;  /* 0x000000ff00127c82 */ /* 0x000fe20008000000 */
[----:B------:R-:W-:Y:S01]  /*4c30*/  UMOV UR11, URZ ;  /* 0x000000ff000b7c82 */ /* 0x000fe20008000000 */
[----:B--2---:R-:W-:Y:S01]  /*4c40*/  ULEA UR14, UR4, UR14, 0x18 ;  /* 0x0000000e040e7291 */ /* 0x004fe2000f8ec0ff */
[----:B------:R-:W-:Y:S01]  /*4c50*/  UMOV UR20, 0x0 ;  /* 0x0000000000147882 */ /* 0x000fe20000000000 */
[----:B------:R-:W-:-:S02]  /*4c60*/  UMOV UR21, 0x4180010 ;  /* 0x0418001000157882 */ /* 0x000fc40000000000 */
[----:B------:R-:W-:Y:S02]  /*4c70*/  UIADD3 UR6, UPT, UPT, UR14, 0x3600, URZ ;  /* 0x000036000e067890 */ /* 0x000fe4000fffe0ff */
[----:B------:R-:W-:Y:S02]  /*4c80*/  UIADD3 UR7, UPT, UPT, UR14, 0x18600, URZ ;  /* 0x000186000e077890 */ /* 0x000fe4000fffe0ff */
[----:B---3--:R-:W-:Y:S01]  /*4c90*/  UIADD3 UR5, UPT, UPT, UR5, 0xf, URZ ;  /* 0x0000000f05057890 */ /* 0x008fe2000fffe0ff */
[----:B-1----:R-:W1:Y:S01]  /*4ca0*/  LDS R0, [UR14+0x390] ;  /* 0x0003900eff007984 */ /* 0x002e620008000800 */
[----:B------:R-:W-:Y:S02]  /*4cb0*/  USHF.R.U32.HI UR6, URZ, 0x4, UR6 ;  /* 0x00000004ff067899 */ /* 0x000fe40008011606 */
[----:B------:R-:W-:Y:S02]  /*4cc0*/  USHF.R.S32.HI UR4, URZ, 0x1f, UR5 ;  /* 0x0000001fff047899 */ /* 0x000fe40008011405 */
[----:B------:R-:W-:-:S02]  /*4cd0*/  ULOP3.LUT UR6, UR6, 0x3fff, URZ, 0xc0, !UPT ;  /* 0x00003fff06067892 */ /* 0x000fc4000f8ec0ff */
[----:B------:R-:W-:Y:S02]  /*4ce0*/  ULEA.HI UR4, UR4, UR5, URZ, 0x4 ;  /* 0x0000000504047291 */ /* 0x000fe4000f8f20ff */
[----:B------:R-:W-:Y:S02]  /*4cf0*/  USHF.R.U32.HI UR5, URZ, 0x4, UR7 ;  /* 0x00000004ff057899 */ /* 0x000fe40008011607 */
[----:B------:R-:W-:Y:S02]  /*4d00*/  USHF.R.S32.HI UR22, URZ, 0x4, UR4 ;  /* 0x00000004ff167899 */ /* 0x000fe40008011404 */
[----:B------:R-:W-:Y:S02]  /*4d10*/  ULOP3.LUT UR4, UR5, 0x3fff, URZ, 0xc0, !UPT ;  /* 0x00003fff05047892 */ /* 0x000fe4000f8ec0ff */
[----:B------:R-:W-:Y:S02]  /*4d20*/  UISETP.LT.AND UP0, UPT, UR22, 0x1, UPT ;  /* 0x000000011600788c */ /* 0x000fe4000bf01270 */
[----:B------:R-:W-:-:S02]  /*4d30*/  ULOP3.LUT UR17, UR6, 0x10000, URZ, 0xfc, !UPT ;  /* 0x0001000006117892 */ /* 0x000fc4000f8efcff */
[----:B------:R-:W-:Y:S02]  /*4d40*/  USEL UR23, UR22, 0x1, !UP0 ;  /* 0x0000000116177887 */ /* 0x000fe4000c000000 */
[----:B------:R-:W-:Y:S02]  /*4d50*/  ULOP3.LUT UR4, UR4, 0x10000, URZ, 0xfc, !UPT ;  /* 0x0001000004047892 */ /* 0x000fe4000f8efcff */
[----:B------:R-:W-:Y:S02]  /*4d60*/  UIADD3 UR23, UPT, UPT, -UR23, URZ, URZ ;  /* 0x000000ff17177290 */ /* 0x000fe4000fffe1ff */
[----:B----4-:R-:W-:Y:S01]  /*4d70*/  UISETP.GE.AND UP4, UPT, UR8, 0x1, UPT ;  /* 0x000000010800788c */ /* 0x010fe2000bf86270 */
[----:B-1----:R-:W-:-:S15]  /*4d80*/  R2UR UR24, R0 ;  /* 0x00000000001872ca */ /* 0x002fde00000e0000 */
.L_x_105:
[----:B------:R-:W-:Y:S02]  /*4d90*/  LEA R0, R10, UR14, 0x3 ;  /* 0x0000000e0a007c11 */ /* 0x000fe4000f8e18ff */
[----:B------:R-:W-:Y:S02]  /*4da0*/  SHF.L.U32 R2, R9, 0x1f, RZ ;  /* 0x0000001f09027819 */ /* 0x000fe400000006ff */
[----:B------:R-:W-:Y:S01]  /*4db0*/  PLOP3.LUT P0, PT, PT, PT, UP4, 0x80, 0x8 ;  /* 0x000000000008781c */ /* 0x000fe20003f0f048 */
[----:B------:R-:W-:Y:S01]  /*4dc0*/  VIADD R3, R0, 0x2f0 ;  /* 0x000002f000037836 */ /* 0x000fe20000000000 */
[----:B-1----:R-:W1:Y:S02]  /*4dd0*/  SYNCS.PHASECHK.TRANS64.TRYWAIT P1, [R0+URZ+0x2e0], R2 ;  /* 0x0002e002000075a7 */ /* 0x002e6400080211ff */
[----:B-1-3--:R-:W-:Y:S09]  /*4de0*/  @!P1 BRA `(.L_x_99) ;  /* 0x0000005800589947 */ /* 0x00aff20003800000 */
.L_x_259:
[----:B------:R-:W-:Y:S01]  /*4df0*/  LEA R4, R10, UR14, 0x4 ;  /* 0x0000000e0a047c11 */ /* 0x000fe2000f8e20ff */
[----:B------:R-:W-:Y:S01]  /*4e00*/  @UP4 ULEA UR5, UR11, UR14, 0x3 ;  /* 0x0000000e0b054291 */ /* 0x000fe2000f8e18ff */
[----:B------:R-:W-:Y:S01]  /*4e10*/  PLOP3.LUT P2, PT, PT, PT, PT, 0x80, 0x8 ;  /* 0x000000000008781c */ /* 0x000fe20003f4f070 */
[----:B------:R-:W-:Y:S01]  /*4e20*/  ULEA UR19, UR18, UR14, 0x3 ;  /* 0x0000000e12137291 */ /* 0x000fe2000f8e18ff */
[----:B------:R-:W-:Y:S02]  /*4e30*/  PRMT R3, RZ, 0x654, R3 ;  /* 0x00000654ff037816 */ /* 0x000fe40000000003 */
[----:B------:R-:W2:Y:S01]  /*4e40*/  LDS.128 R4, [R4+0x370] ;  /* 0x0003700004047984 */ /* 0x000ea20000000c00 */
[----:B-1----:R-:W-:Y:S02]  /*4e50*/  @P0 SHF.L.U32 R2, R8, 0x1f, RZ ;  /* 0x0000001f08020819 */ /* 0x002fe400000006ff */
[----:B------:R-:W-:Y:S01]  /*4e60*/  SHF.L.U32 R0, R11, 0x1f, RZ ;  /* 0x0000001f0b007819 */ /* 0x000fe200000006ff */
[----:B------:R-:W-:Y:S01]  /*4e70*/  @!PT LDS RZ, [RZ] ;  /* 0x00000000fffff984 */ /* 0x000fe20000000800 */
[----:B------:R-:W-:Y:S01]  /*4e80*/  @!PT LDS RZ, [RZ] ;  /* 0x00000000fffff984 */ /* 0x000fe20000000800 */
[----:B------:R-:W-:Y:S01]  /*4e90*/  @!PT LDS RZ, [RZ] ;  /* 0x00000000fffff984 */ /* 0x000fe20000000800 */
[----:B------:R-:W-:Y:S01]  /*4ea0*/  @!PT LDS RZ, [RZ] ;  /* 0x00000000fffff984 */ /* 0x000fe20000000800 */
[----:B------:R1:W-:Y:S06]  /*4eb0*/  MEMBAR.ALL.CTA ;  /* 0x0000000000007992 */ /* 0x0003ec0000008000 */
[----:B-1----:R-:W1:Y:S02]  /*4ec0*/  FENCE.VIEW.ASYNC.S ;  /* 0x00000000000073c6 */ /* 0x002e640000000000 */
[----:B-1----:R1:W-:Y:S01]  /*4ed0*/  SYNCS.ARRIVE.TRANS64.RED.A1T0 RZ, [R3+URZ], RZ ;  /* 0x000000ff03ff79a7 */ /* 0x0023e200081004ff */
[----:B------:R1:W3:Y:S01]  /*4ee0*/  @P0 SYNCS.PHASECHK.TRANS64.TRYWAIT P2, [UR5], R2 ;  /* 0x00000002ff0005a7 */ /* 0x0002e20008041105 */
[----:B--2---:R-:W-:Y:S01]  /*4ef0*/  LOP3.LUT P1, RZ, R6, 0x1, RZ, 0xc0, !PT ;  /* 0x0000000106ff7812 */ /* 0x004fe2000782c0ff */
[----:B------:R-:W2:Y:S02]  /*4f00*/  SYNCS.PHASECHK.TRANS64.TRYWAIT P0, [UR19+0x320], R0 ;  /* 0x00032000ff0075a7 */ /* 0x000ea40008001113 */
[----:B-123--:R-:W-:Y:S10]  /*4f10*/  @!P0 BRA `(.L_x_100) ;  /* 0x0000005800208947 */ /* 0x00eff40003800000 */
.L_x_261:
[----:B------:R-:W-:Y:S01]  /*4f20*/  IADD3 R10, PT, PT, R10, 0x1, RZ ;  /* 0x000000010a0a7810 */ /* 0x000fe20007ffe0ff */
[----:B------:R-:W-:Y:S06]  /*4f30*/  BRA.U !UP4, `(.L_x_101) ;  /* 0x000000010c9c7547 */ /* 0x000fec000b800000 */
[----:B------:R-:W-:Y:S02]  /*4f40*/  ULEA.HI UR5, UR18, UR18, URZ, 0x1 ;  /* 0x0000001212057291 */ /* 0x000fe4000f8f08ff */
[----:B------:R-:W-:Y:S02]  /*4f50*/  UPLOP3.LUT UP2, UPT, UPT, UPT, UPT, 0x40, 0x4 ;  /* 0x000000000004789c */ /* 0x000fe40003f4e870 */
[----:B------:R-:W-:Y:S02]  /*4f60*/  USHF.R.U32.HI UR6, URZ, 0x1, UR5 ;  /* 0x00000001ff067899 */ /* 0x000fe40008011605 */
[----:B------:R-:W-:Y:S02]  /*4f70*/  ULOP3.LUT UR15, UR5, 0xffe, URZ, 0xc0, !UPT ;  /* 0x00000ffe050f7892 */ /* 0x000fe4000f8ec0ff */
[----:B------:R-:W-:Y:S02]  /*4f80*/  UIMAD UR5, UR6, 0x60, UR24 ;  /* 0x00000060060578a4 */ /* 0x000fe4000f8e0218 */
[----:B------:R-:W-:Y:S01]  /*4f90*/  UIADD3 UR15, UPT, UPT, -UR15, UR18, URZ ;  /* 0x000000120f0f7290 */ /* 0x000fe2000fffe1ff */
[----:B------:R-:W-:Y:S01]  /*4fa0*/  UMOV UR13, UR23 ;  /* 0x00000017000d7c82 */ /* 0x000fe20008000000 */
[----:B------:R-:W-:-:S02]  /*4fb0*/  UMOV UR12, UR22 ;  /* 0x00000016000c7c82 */ /* 0x000fc40008000000 */
[----:B------:R-:W-:-:S03]  /*4fc0*/  ULEA UR15, UR15, UR5, 0x14 ;  /* 0x000000050f0f7291 */ /* 0x000fc6000f8ea0ff */
[----:B------:R-:W-:-:S09]  /*4fd0*/  UMOV UR5, UR11 ;  /* 0x0000000b00057c82 */ /* 0x000fd20008000000 */
.L_x_104:
[----:B------:R-:W-:Y:S02]  /*4fe0*/  UIADD3 UR13, UPT, UPT, UR13, 0x1, URZ ;  /* 0x000000010d0d7890 */ /* 0x000fe4000fffe0ff */
[----:B--2---:R-:W-:Y:S02]  /*4ff0*/  ULEA UR7, UR5, UR14, 0x3 ;  /* 0x0000000e05077291 */ /* 0x004fe4000f8e18ff */
[----:B------:R-:W-:Y:S01]  /*5000*/  UISETP.NE.AND UP3, UPT, UR13, URZ, UPT ;  /* 0x000000ff0d00728c */ /* 0x000fe2000bf65270 */
[----:B---3--:R-:W-:Y:S10]  /*5010*/  @P2 BRA `(.L_x_102) ;  /* 0x00000000000c2947 */ /* 0x008ff40003800000 */
[----:B-1----:R-:W-:Y:S04]  /*5020*/  SHF.L.U32 R2, R8, 0x1f, RZ ;  /* 0x0000001f08027819 */ /* 0x002fe800000006ff */
[----:B------:R-:W1:Y:S02]  /*5030*/  SYNCS.PHASECHK.TRANS64.TRYWAIT P0, [UR7], R2 ;  /* 0x00000002ff0075a7 */ /* 0x000e640008001107 */
[----:B-1----:R-:W-:Y:S05]  /*5040*/  @!P0 BRA `(.L_x_103) ;  /* 0x0000005400ec8947 */ /* 0x002fea0003800000 */
.L_x_102:
[----:B------:R-:W-:Y:S01]  /*5050*/  UISETP.NE.AND UP0, UPT, UR12, 0x1, UPT ;  /* 0x000000010c00788c */ /* 0x000fe2000bf05270 */
[----:B------:R-:W-:Y:S01]  /*5060*/  PLOP3.LUT P2, PT, PT, PT, PT, 0x80, 0x8 ;  /* 0x000000000008781c */ /* 0x000fe20003f4f070 */
[----:B------:R-:W-:Y:S02]  /*5070*/  UIADD3 UR6, UPT, UPT, UR5, 0x1, URZ ;  /* 0x0000000105067890 */ /* 0x000fe4000fffe0ff */
[----:B------:R-:W-:Y:S02]  /*5080*/  UIADD3 UR12, UPT, UPT, UR12, -0x1, URZ ;  /* 0xffffffff0c0c7890 */ /* 0x000fe4000fffe0ff */
[----:B------:R-:W-:Y:S01]  /*5090*/  UISETP.NE.AND UP1, UPT, UR6, 0x2a, UPT ;  /* 0x0000002a0600788c */ /* 0x000fe2000bf25270 */
[----:B------:R-:W-:Y:S01]  /*50a0*/  PLOP3.LUT P0, PT, PT, PT, UP0, 0x80, 0x8 ;  /* 0x000000000008781c */ /* 0x000fe20003f0f008 */
[----:B------:R-:W-:Y:S02]  /*50b0*/  UMOV UR9, 0xc0004010 ;  /* 0xc000401000097882 */ /* 0x000fe40000000000 */
[----:B------:R-:W-:Y:S02]  /*50c0*/  USEL UR8, URZ, 0x1, UP1 ;  /* 0x00000001ff087887 */ /* 0x000fe40008800000 */
[----:B------:R-:W-:Y:S02]  /*50d0*/  USEL UR11, UR6, URZ, UP1 ;  /* 0x000000ff060b7287 */ /* 0x000fe40008800000 */
[----:B------:R-:W-:Y:S02]  /*50e0*/  UIMAD UR6, UR5, 0xc0, UR4 ;  /* 0x000000c0050678a4 */ /* 0x000fe4000f8e0204 */
[----:B------:R-:W-:Y:S01]  /*50f0*/  @UP0 ULEA UR10, UR11, UR14, 0x3 ;  /* 0x0000000e0b0a0291 */ /* 0x000fe2000f8e18ff */
[----:B------:R-:W-:Y:S01]  /*5100*/  LOP3.LUT R8, R8, UR8, RZ, 0x3c, !PT ;  /* 0x0000000808087c12 */ /* 0x000fe2000f8e3cff */
[----:B------:R-:W-:Y:S03]  /*5110*/  ULEA UR8, UR5, UR17, 0x7 ;  /* 0x0000001105087291 */ /* 0x000fe6000f8e38ff */
[----:B-1----:R-:W-:Y:S01]  /*5120*/  @P0 SHF.L.U32 R0, R8, 0x1f, RZ ;  /* 0x0000001f08000819 */ /* 0x002fe200000006ff */
[----:B------:R-:W-:Y:S03]  /*5130*/  UMOV UR5, UR11 ;  /* 0x0000000b00057c82 */ /* 0x000fe60008000000 */
[----:B------:R2:W3:Y:S01]  /*5140*/  @P0 SYNCS.PHASECHK.TRANS64.TRYWAIT P2, [UR10], R0 ;  /* 0x00000000ff0005a7 */ /* 0x0004e2000804110a */
[----:B------:R-:W-:Y:S03]  /*5150*/  UIADD3 UR10, UPT, UPT, UR7, 0x150, URZ ;  /* 0x00000150070a7890 */ /* 0x000fe6000fffe0ff */
[----:B------:R-:W-:Y:S02]  /*5160*/  UMOV UR7, 0xc0004010 ;  /* 0xc000401000077882 */ /* 0x000fe40000000000 */
[----:B------:R2:W-:Y:S01]  /*5170*/  UTCHMMA gdesc[UR8], gdesc[UR6], tmem[UR15], tmem[UR20], idesc[UR21], UP2 ;  /* 0x00ff1406080075ea */ /* 0x0005e2000900000f */
[----:B------:R-:W-:Y:S03]  /*5180*/  UPLOP3.LUT UP2, UPT, UPT, UPT, UPT, 0x80, 0x8 ;  /* 0x000000000008789c */ /* 0x000fe60003f4f070 */
[----:B------:R2:W-:Y:S01]  /*5190*/  UTCBAR.MULTICAST [UR10], URZ, UR16 ;  /* 0x000000ff0a0073e9 */ /* 0x0005e20008000810 */
[----:B------:R-:W-:Y:S07]  /*51a0*/  BRA.U UP3, `(.L_x_104) ;  /* 0xfffffffd038c7547 */ /* 0x000fee000b83ffff */
.L_x_101:
[----:B------:R-:W-:Y:S01]  /*51b0*/  UIADD3 UR5, UPT, UPT, UR18, 0x1, URZ ;  /* 0x0000000112057890 */ /* 0x000fe2000fffe0ff */
[C---:B------:R-:W-:Y:S01]  /*51c0*/  ISETP.NE.AND P0, PT, R10.reuse, 0x2, PT ;  /* 0x000000020a00780c */ /* 0x040fe20003f05270 */
[----:B--2---:R-:W-:Y:S02]  /*51d0*/  UIADD3 UR6, UPT, UPT, UR19, 0x300, URZ ;  /* 0x0000030013067890 */ /* 0x004fe4000fffe0ff */
[----:B------:R-:W-:Y:S01]  /*51e0*/  UISETP.NE.AND UP0, UPT, UR5, 0x4, UPT ;  /* 0x000000040500788c */ /* 0x000fe2000bf05270 */
[----:B-1----:R-:W-:Y:S02]  /*51f0*/  SEL R0, RZ, 0x1, P0 ;  /* 0x00000001ff007807 */ /* 0x002fe40000000000 */
[----:B------:R-:W-:Y:S01]  /*5200*/  SEL R10, R10, RZ, P0 ;  /* 0x000000ff0a0a7207 */ /* 0x000fe20000000000 */
[----:B------:R-:W-:Y:S01]  /*5210*/  USEL UR7, URZ, 0x1, UP0 ;  /* 0x00000001ff077887 */ /* 0x000fe20008000000 */
[----:B------:R-:W-:Y:S01]  /*5220*/  LOP3.LUT R9, R9, R0, RZ, 0x3c, !PT ;  /* 0x0000000009097212 */ /* 0x000fe200078e3cff */
[----:B------:R-:W-:Y:S01]  /*5230*/  USEL UR18, UR5, URZ, UP0 ;  /* 0x000000ff05127287 */ /* 0x000fe20008000000 */
[----:B------:R1:W-:Y:S03]  /*5240*/  UTCBAR [UR6], URZ ;  /* 0x000000ff060073e9 */ /* 0x0003e600080000ff */
[----:B------:R-:W-:Y:S01]  /*5250*/  LOP3.LUT R11, R11, UR7, RZ, 0x3c, !PT ;  /* 0x000000070b0b7c12 */ /* 0x000fe2000f8e3cff */
[----:B------:R-:W-:Y:S07]  /*5260*/  @P1 BRA `(.L_x_105) ;  /* 0xfffffff800c81947 */ /* 0x000fee000383ffff */
[----:B------:R-:W2:Y:S01]  /*5270*/  S2UR UR8, SR_CgaCtaId ;  /* 0x00000000000879c3 */ /* 0x000ea20000008800 */
[----:B------:R-:W-:Y:S01]  /*5280*/  ELECT P0, URZ, PT ;  /* 0x0000000000ff782f */ /* 0x000fe20003800000 */
[----:B------:R-:W-:Y:S01]  /*5290*/  IMAD.MOV.U32 R0, RZ, RZ, 0x1 ;  /* 0x00000001ff007424 */ /* 0x000fe200078e00ff */
[----:B------:R-:W-:Y:S01]  /*52a0*/  UIADD3 UR14, UPT, UPT, UR14, 0x320, URZ ;  /* 0x000003200e0e7890 */ /* 0x000fe2000fffe0ff */
[----:B------:R-:W-:Y:S01]  /*52b0*/  SHF.L.U32 R2, R11, 0x1f, RZ ;  /* 0x0000001f0b027819 */ /* 0x000fe200000006ff */
[----:B------:R-:W-:-:S03]  /*52c0*/  UMOV UR4, 0x40 ;  /* 0x0000004000047882 */ /* 0x000fc60000000000 */
[----:B------:R-:W-:Y:S01]  /*52d0*/  UVIRTCOUNT.DEALLOC.SMPOOL 0x80 ;  /* 0x000000800000784c */ /* 0x000fe20000000000 */
[----:B--2---:R-:W-:Y:S02]  /*52e0*/  ULEA UR8, UR8, UR4, 0x18 ;  /* 0x0000000408087291 */ /* 0x004fe4000f8ec0ff */
[----:B------:R-:W-:-:S07]  /*52f0*/  ULEA UR4, UR18, UR14, 0x3 ;  /* 0x0000000e12047291 */ /* 0x000fce000f8e18ff */
[----:B------:R2:W-:Y:S02]  /*5300*/  @P0 STS.U8 [UR8+0x1c], R0 ;  /* 0x00001c00ff000988 */ /* 0x0005e40008000008 */
[----:B------:R-:W4:Y:S02]  /*5310*/  SYNCS.PHASECHK.TRANS64.TRYWAIT P0, [UR4], R2 ;  /* 0x00000002ff0075a7 */ /* 0x000f240008001104 */
[----:B--2-4-:R-:W-:Y:S05]  /*5320*/  @!P0 BRA `(.L_x_106) ;  /* 0x00000054004c8947 */ /* 0x014fea0003800000 */
.L_x_264:
[----:B------:R-:W-:-:S04]  /*5330*/  UIADD3 UR4, UPT, UPT, UR18, 0x1, URZ ;  /* 0x0000000112047890 */ /* 0x000fc8000fffe0ff */
[----:B------:R-:W-:-:S04]  /*5340*/  UISETP.NE.AND UP0, UPT, UR4, 0x4, UPT ;  /* 0x000000040400788c */ /* 0x000fc8000bf05270 */
[----:B-1----:R-:W-:Y:S02]  /*5350*/  USEL UR6, URZ, 0x1, UP0 ;  /* 0x00000001ff067887 */ /* 0x002fe40008000000 */
[----:B------:R-:W-:-:S04]  /*5360*/  USEL UR4, UR4, URZ, UP0 ;  /* 0x000000ff04047287 */ /* 0x000fc80008000000 */
[----:B------:R-:W-:Y:S01]  /*5370*/  ULEA UR5, UR4, UR14, 0x3 ;  /* 0x0000000e04057291 */ /* 0x000fe2000f8e18ff */
[----:B--2---:R-:W-:-:S04]  /*5380*/  LOP3.LUT R2, R11, UR6, RZ, 0x3c, !PT ;  /* 0x000000060b027c12 */ /* 0x004fc8000f8e3cff */
[----:B------:R-:W-:-:S04]  /*5390*/  SHF.L.U32 R3, R2, 0x1f, RZ ;  /* 0x0000001f02037819 */ /* 0x000fc800000006ff */
[----:B------:R-:W1:Y:S02]  /*53a0*/  SYNCS.PHASECHK.TRANS64.TRYWAIT P0, [UR5], R3 ;  /* 0x00000003ff0075a7 */ /* 0x000e640008001105 */
[----:B-1----:R-:W-:Y:S05]  /*53b0*/  @!P0 BRA `(.L_x_107) ;  /* 0x0000005400408947 */ /* 0x002fea0003800000 */
.L_x_266:
        /* <DEDUP_REMOVED lines=9> */
.L_x_268:
[----:B------:R-:W-:-:S04]  /*5450*/  UIADD3 UR4, UPT, UPT, UR4, 0x1, URZ ;  /* 0x0000000104047890 */ /* 0x000fc8000fffe0ff */
[----:B------:R-:W-:-:S04]  /*5460*/  UISETP.NE.AND UP0, UPT, UR4, 0x4, UPT ;  /* 0x000000040400788c */ /* 0x000fc8000bf05270 */
[----:B------:R-:W-:Y:S02]  /*5470*/  USEL UR5, URZ, 0x1, UP0 ;  /* 0x00000001ff057887 */ /* 0x000fe40008000000 */
[----:B------:R-:W-:-:S04]  /*5480*/  USEL UR4, UR4, URZ, UP0 ;  /* 0x000000ff04047287 */ /* 0x000fc80008000000 */
[----:B------:R-:W-:Y:S01]  /*5490*/  ULEA UR4, UR4, UR14, 0x3 ;  /* 0x0000000e04047291 */ /* 0x000fe2000f8e18ff */
[----:B------:R-:W-:-:S04]  /*54a0*/  LOP3.LUT R2, R2, UR5, RZ, 0x3c, !PT ;  /* 0x0000000502027c12 */ /* 0x000fc8000f8e3cff */
[----:B------:R-:W-:-:S04]  /*54b0*/  SHF.L.U32 R2, R2, 0x1f, RZ ;  /* 0x0000001f02027819 */ /* 0x000fc800000006ff */
[----:B------:R-:W2:Y:S02]  /*54c0*/  SYNCS.PHASECHK.TRANS64.TRYWAIT P0, [UR4], R2 ;  /* 0x00000002ff0075a7 */ /* 0x000ea40008001104 */
[----:B--2---:R-:W-:Y:S05]  /*54d0*/  @!P0 BRA `(.L_x_109) ;  /* 0x0000005400288947 */ /* 0x004fea0003800000 */
.L_x_270:
[----:B------:R-:W-:Y:S01]  /*54e0*/  NOP ;  /* 0x0000000000007918 */ /* 0x000fe20000000000 */
[----:B-1----:R-:W1:Y:S01]  /*54f0*/  LDS R0, [UR8+0x14] ;  /* 0x00001408ff007984 */ /* 0x002e620008000800 */
[----:B------:R-:W-:Y:S01]  /*5500*/  ULOP3.LUT UR4, UR24, 0xffff, URZ, 0xc0, !UPT ;  /* 0x0000ffff18047892 */ /* 0x000fe2000f8ec0ff */
[----:B------:R-:W-:Y:S01]  /*5510*/  UMOV UR5, 0xffff ;  /* 0x0000ffff00057882 */ /* 0x000fe20000000000 */
[----:B------:R-:W-:Y:S02]  /*5520*/  UMOV UR6, 0x1 ;  /* 0x0000000100067882 */ /* 0x000fe40000000000 */
[----:B------:R-:W-:-:S04]  /*5530*/  USHF.R.U32.HI UR4, URZ, 0x5, UR4 ;  /* 0x00000005ff047899 */ /* 0x000fc80008011604 */
[----:B------:R-:W-:Y:S02]  /*5540*/  USHF.L.U32 UR5, UR5, UR4, URZ ;  /* 0x0000000405057299 */ /* 0x000fe400080006ff */
[----:B------:R-:W-:-:S04]  /*5550*/  USHF.L.U32 UR4, UR6, UR4, URZ ;  /* 0x0000000406047299 */ /* 0x000fc800080006ff */
[----:B-1----:R-:W-:-:S04]  /*5560*/  LOP3.LUT R0, R0, UR5, RZ, 0xc0, !PT ;  /* 0x0000000500007c12 */ /* 0x002fc8000f8ec0ff */
[----:B------:R-:W-:-:S13]  /*5570*/  ISETP.NE.AND P0, PT, R0, UR5, PT ;  /* 0x0000000500007c0c */ /* 0x000fda000bf05270 */
[----:B------:R-:W-:Y:S05]  /*5580*/  @P0 BRA `(.L_x_110) ;  /* 0x0000000000580947 */ /* 0x000fea0003800000 */
[----:B------:R-:W1:Y:S02]  /*5590*/  LDS R0, [UR8+0x18] ;  /* 0x00001808ff007984 */ /* 0x000e640008000800 */
[----:B-1----:R-:W-:-:S04]  /*55a0*/  LOP3.LUT R0, R0, UR4, RZ, 0xc0, !PT ;  /* 0x0000000400007c12 */ /* 0x002fc8000f8ec0ff */
[----:B------:R-:W-:-:S13]  /*55b0*/  ISETP.NE.AND P0, PT, R0, UR4, PT ;  /* 0x0000000400007c0c */ /* 0x000fda000bf05270 */
[----:B------:R-:W-:Y:S05]  /*55c0*/  @P0 BRA `(.L_x_111) ;  /* 0x00000000003c0947 */ /* 0x000fea0003800000 */
[----:B------:R-:W1:Y:S01]  /*55d0*/  S2R R2, SR_LANEID ;  /* 0x0000000000027919 */ /* 0x000e620000000000 */
[----:B------:R-:W-:-:S06]  /*55e0*/  ULOP3.LUT UR5, URZ, UR5, URZ, 0x33, !UPT ;  /* 0x00000005ff057292 */ /* 0x000fcc000f8e33ff */
[----:B------:R-:W-:-:S04]  /*55f0*/  IMAD.U32 R0, RZ, RZ, UR5 ;  /* 0x00000005ff007e24 */ /* 0x000fc8000f8e00ff */
[----:B------:R2:W4:Y:S02]  /*5600*/  REDUX UR7, R0 ;  /* 0x00000000000773c4 */ /* 0x0005240000000000 */
[----:B------:R1:W-:Y:S01]  /*5610*/  UTCATOMSWS.AND URZ, UR5 ;  /* 0x0000000500ff79e3 */ /* 0x0003e20008000000 */
[----:B--2---:R-:W-:Y:S01]  /*5620*/  LOP3.LUT R0, RZ, UR4, RZ, 0x33, !PT ;  /* 0x00000004ff007c12 */ /* 0x004fe2000f8e33ff */
[----:B------:R-:W-:Y:S02]  /*5630*/  VOTEU.ANY UR4, UPT, PT ;  /* 0x0000000000047886 */ /* 0x000fe400038e0100 */
[----:B------:R-:W-:Y:S02]  /*5640*/  UFLO.U32 UR4, UR4 ;  /* 0x00000004000472bd */ /* 0x000fe400080e0000 */
[----:B------:R-:W2:Y:S04]  /*5650*/  REDUX UR6, R0 ;  /* 0x00000000000673c4 */ /* 0x000ea80000000000 */
[----:B-1----:R-:W-:-:S02]  /*5660*/  ISETP.EQ.U32.AND P0, PT, R2, UR4, PT ;  /* 0x0000000402007c0c */ /* 0x002fc4000bf02070 */
[----:B----4-:R-:W-:-:S11]  /*5670*/  MOV R2, UR7 ;  /* 0x0000000700027c02 */ /* 0x010fd60008000f00 */
[----:B------:R1:W-:Y:S01]  /*5680*/  @P0 ATOMS.AND RZ, [UR8+0x14], R2 ;  /* 0x00001402ffff098c */ /* 0x0003e2000a800008 */
[----:B--2---:R-:W-:-:S05]  /*5690*/  IMAD.U32 R0, RZ, RZ, UR6 ;  /* 0x00000006ff007e24 */ /* 0x004fca000f8e00ff */
[----:B------:R1:W-:Y:S01]  /*56a0*/  @P0 ATOMS.AND RZ, [UR8+0x18], R0 ;  /* 0x00001800ffff098c */ /* 0x0003e2000a800008 */
[----:B------:R-:W-:Y:S05]  /*56b0*/  BRA `(.L_x_112) ;  /* 0x0000000000147947 */ /* 0x000fea0003800000 */
.L_x_111:
[----:B------:R-:W-:Y:S02]  /*56c0*/  MOV R2, 0x56e0 ;  /* 0x000056e000027802 */ /* 0x000fe40000000f00 */
[----:B---3-5:R-:W-:Y:S05]  /*56d0*/  CALL.REL.NOINC `($__internal_0_$__cuda_sm10x_tcgen05_guardrail_trap_col_being_dealloced_not_returned_by_alloc) ;  /* 0x0000005400cc7944 */ /* 0x028fea0003c00000 */
[----:B------:R-:W-:Y:S05]  /*56e0*/  BRA `(.L_x_112) ;  /* 0x0000000000087947 */ /* 0x000fea0003800000 */
.L_x_110:
[----:B------:R-:W-:Y:S02]  /*56f0*/  MOV R2, 0x5710 ;  /* 0x0000571000027802 */ /* 0x000fe40000000f00 */
[----:B---3-5:R-:W-:Y:S05]  /*5700*/  CALL.REL.NOINC `($__internal_2_$__cuda_sm10x_tcgen05_guardrail_trap_unallocated_columns_being_dealloced) ;  /* 0x0000005400d87944 */ /* 0x028fea0003c00000 */
.L_x_112:
[----:B------:R-:W-:Y:S01]  /*5710*/  NOP ;  /* 0x0000000000007918 */ /* 0x000fe20000000000 */
[----:B------:R-:W-:Y:S05]  /*5720*/  EXIT ;  /* 0x000000000000794d */ /* 0x000fea0003800000 */
.L_x_94:
[----:B------:R-:W-:-:S09]  /*5730*/  UISETP.NE.OR UP0, UPT, UR21, 0x3, !UP3 ;  /* 0x000000031500788c */ /* 0x000fd2000df05670 */
[----:B------:R-:W-:Y:S05]  /*5740*/  BRA.U UP0, `(.L_x_113) ;  /* 0x00000011001c7547 */ /* 0x000fea000b800000 */
[----:B------:R-:W1:Y:S01]  /*5750*/  LDCU.64 UR4, c[0x0][0x888] ;  /* 0x00011100ff0477ac */ /* 0x000e620008000a00 */
[----:B------:R-:W2:Y:S01]  /*5760*/  S2UR UR10, SR_CgaCtaId ;  /* 0x00000000000a79c3 */ /* 0x000ea20000008800 */
[----:B------:R-:W-:Y:S02]  /*5770*/  HFMA2 R9, -RZ, RZ, 0, 0 ;  /* 0x00000000ff097431 */ /* 0x000fe400000001ff */
[----:B------:R-:W-:Y:S01]  /*5780*/  IMAD.MOV.U32 R11, RZ, RZ, 0x1 ;  /* 0x00000001ff0b7424 */ /* 0x000fe200078e00ff */
[----:B------:R-:W3:Y:S01]  /*5790*/  LDCU UR38, c[0x0][0x370] ;  /* 0x00006e00ff2677ac */ /* 0x000ee20008000800 */
[----:B------:R-:W-:Y:S01]  /*57a0*/  IMAD.MOV.U32 R10, RZ, RZ, RZ ;  /* 0x000000ffff0a7224 */ /* 0x000fe200078e00ff */
[----:B------:R-:W-:Y:S01]  /*57b0*/  MOV R3, 0x1000 ;  /* 0x0000100000037802 */ /* 0x000fe20000000f00 */
[----:B------:R-:W3:Y:S01]  /*57c0*/  LDCU.128 UR32, c[0x0][0xb10] ;  /* 0x00016200ff2077ac */ /* 0x000ee20008000c00 */
[----:B------:R-:W4:Y:S01]  /*57d0*/  LDC.64 R12, c[0x0][0x348] ;  /* 0x0000d200ff0c7b82 */ /* 0x000f220000000a00 */
[----:B------:R-:W2:Y:S01]  /*57e0*/  LDCU UR37, c[0x0][0x374] ;  /* 0x00006e80ff2577ac */ /* 0x000ea20008000800 */
[----:B------:R-:W2:Y:S01]  /*57f0*/  LDCU.64 UR30, c[0x0][0x890] ;  /* 0x00011200ff1e77ac */ /* 0x000ea20008000a00 */
[----:B------:R-:W2:Y:S01]  /*5800*/  LDCU UR15, c[0x0][0xb0c] ;  /* 0x00016180ff0f77ac */ /* 0x000ea20008000800 */
[----:B-1----:R-:W-:Y:S01]  /*5810*/  UISETP.NE.U32.AND UP0, UPT, UR4, URZ, UPT ;  /* 0x000000ff0400728c */ /* 0x002fe2000bf05070 */
[----:B------:R-:W1:Y:S01]  /*5820*/  LDCU UR46, c[0x0][0xb20] ;  /* 0x00016400ff2e77ac */ /* 0x000e620008000800 */
[----:B------:R-:W1:Y:S01]  /*5830*/  LDCU UR4, c[0x0][0xb30] ;  /* 0x00016600ff0477ac */ /* 0x000e620008000800 */
[----:B------:R-:W-:Y:S01]  /*5840*/  UMOV UR21, 0x400 ;  /* 0x0000040000157882 */ /* 0x000fe20000000000 */
[----:B---3--:R-:W-:-:S02]  /*5850*/  UIMAD.WIDE.U32 UR6, UR38, UR32, URZ ;  /* 0x00000020260672a5 */ /* 0x008fc4000f8e00ff */
[----:B--2---:R-:W-:Y:S02]  /*5860*/  UIMAD.WIDE.U32 UR8, UR37, UR35, URZ ;  /* 0x00000023250872a5 */ /* 0x004fe4000f8e00ff */
[----:B------:R-:W-:Y:S02]  /*5870*/  ULEA UR21, UR10, UR21, 0x18 ;  /* 0x000000150a157291 */ /* 0x000fe4000f8ec0ff */
[----:B------:R-:W-:Y:S02]  /*5880*/  UISETP.NE.U32.AND UP6, UPT, UR30, URZ, UPT ;  /* 0x000000ff1e00728c */ /* 0x000fe4000bfc5070 */
[----:B------:R-:W-:Y:S02]  /*5890*/  UIADD3 UR40, UPT, UPT, UR21, 0x2b0, URZ ;  /* 0x000002b015287890 */ /* 0x000fe4000fffe0ff */
[----:B------:R-:W-:Y:S02]  /*58a0*/  UIADD3 UR25, UPT, UPT, UR21, 0x2a0, URZ ;  /* 0x000002a015197890 */ /* 0x000fe4000fffe0ff */
[----:B------:R-:W-:-:S02]  /*58b0*/  UIADD3 UR17, UPT, UPT, UR21, 0x2a8, URZ ;  /* 0x000002a815117890 */ /* 0x000fc4000fffe0ff */
[----:B------:R-:W-:Y:S02]  /*58c0*/  UISETP.NE.AND.EX UP5, UPT, UR5, URZ, UPT, UP0 ;  /* 0x000000ff0500728c */ /* 0x000fe4000bfa5300 */
[----:B------:R-:W-:Y:S01]  /*58d0*/  UISETP.NE.AND UP0, UPT, UR42, 0x1, UPT ;  /* 0x000000012a00788c */ /* 0x000fe2000bf05270 */
[----:B------:R-:W-:Y:S01]  /*58e0*/  UMOV UR45, UR7 ;  /* 0x00000007002d7c82 */ /* 0x000fe20008000000 */
[----:B------:R-:W-:Y:S01]  /*58f0*/  UMOV UR44, UR9 ;  /* 0x00000009002c7c82 */ /* 0x000fe20008000000 */
[----:B------:R-:W-:Y:S02]  /*5900*/  USEL UR39, URZ, 0x1, UP4 ;  /* 0x00000001ff277887 */ /* 0x000fe4000a000000 */
[----:B------:R-:W-:Y:S02]  /*5910*/  UISETP.NE.AND UP0, UPT, UR15, 0x1, UPT ;  /* 0x000000010f00788c */ /* 0x000fe4000bf05270 */
[----:B------:R-:W-:Y:S02]  /*5920*/  UPLOP3.LUT UP4, UPT, UPT, UPT, UPT, 0x40, 0x4 ;  /* 0x000000000004789c */ /* 0x000fe40003f8e870 */
[----:B------:R-:W-:Y:S01]  /*5930*/  UISETP.GE.AND UP1, UPT, UR42, 0x1, UPT ;  /* 0x000000012a00788c */ /* 0x000fe2000bf26270 */
[----:B------:R-:W2:Y:S01]  /*5940*/  LDCU.64 UR22, c[0x0][0xb28] ;  /* 0x00016500ff1677ac */ /* 0x000ea20008000a00 */
[----:B------:R-:W-:-:S02]  /*5950*/  UISETP.NE.AND.EX UP6, UPT, UR31, URZ, UPT, UP6 ;  /* 0x000000ff1f00728c */ /* 0x000fc4000bfc5360 */
[----:B------:R-:W-:Y:S02]  /*5960*/  UPRMT UR40, UR10, 0x654, UR40 ;  /* 0x000006540a287896 */ /* 0x000fe40008000028 */
[----:B------:R-:W-:Y:S02]  /*5970*/  UPRMT UR43, UR10, 0x654, UR25 ;  /* 0x000006540a2b7896 */ /* 0x000fe40008000019 */
[----:B------:R-:W-:Y:S02]  /*5980*/  UPRMT UR41, UR10, 0x654, UR17 ;  /* 0x000006540a297896 */ /* 0x000fe40008000011 */
[----:B------:R-:W-:Y:S02]  /*5990*/  USHF.R.U32.HI UR45, URZ, UR33, UR45 ;  /* 0x00000021ff2d7299 */ /* 0x000fe4000801162d */
[----:B-1----:R-:W-:Y:S02]  /*59a0*/  USHF.R.U32.HI UR44, URZ, UR46, UR44 ;  /* 0x0000002eff2c7299 */ /* 0x002fe4000801162c */
[----:B------:R-:W-:-:S02]  /*59b0*/  UISETP.NE.AND UP0, UPT, UR34, 0x1, UPT ;  /* 0x000000012200788c */ /* 0x000fc4000bf05270 */
[----:B----4-:R-:W-:-:S11]  /*59c0*/  UISETP.NE.AND UP3, UPT, UR4, 0x1, UPT ;  /* 0x000000010400788c */ /* 0x010fd6000bf65270 */
.L_x_123:
[C---:B------:R-:W-:Y:S02]  /*59d0*/  LEA R8, R10.reuse, UR21, 0x3 ;  /* 0x000000150a087c11 */ /* 0x040fe4000f8e18ff */
[----:B------:R-:W-:Y:S02]  /*59e0*/  SHF.L.U32 R0, R9, 0x1f, RZ ;  /* 0x0000001f09007819 */ /* 0x000fe400000006ff */
[----:B------:R-:W-:Y:S02]  /*59f0*/  LEA R4, R10, UR21, 0x4 ;  /* 0x000000150a047c11 */ /* 0x000fe4000f8e20ff */
[----:B-1----:R-:W1:Y:S02]  /*5a00*/  SYNCS.PHASECHK.TRANS64.TRYWAIT P0, [R8+URZ+0x2e0], R0 ;  /* 0x0002e000080075a7 */ /* 0x002e6400080011ff */
[----:B-1----:R-:W-:Y:S05]  /*5a10*/  @!P0 BRA `(.L_x_114) ;  /* 0x0000004c00f08947 */ /* 0x002fea0003800000 */
.L_x_271:
[----:B------:R-:W3:Y:S01]  /*5a20*/  LDS.128 R4, [R4+0x370] ;  /* 0x0003700004047984 */ /* 0x000ee20000000c00 */
[----:B------:R-:W-:Y:S01]  /*5a30*/  UISETP.GE.AND UP0, UPT, UR42, 0x1, UPT ;  /* 0x000000012a00788c */ /* 0x000fe2000bf06270 */
[----:B------:R-:W-:Y:S01]  /*5a40*/  @!PT LDS RZ, [RZ] ;  /* 0x00000000fffff984 */ /* 0x000fe20000000800 */
[----:B------:R-:W-:Y:S01]  /*5a50*/  @!PT LDS RZ, [RZ] ;  /* 0x00000000fffff984 */ /* 0x000fe20000000800 */
[----:B------:R-:W-:Y:S01]  /*5a60*/  @!PT LDS RZ, [RZ] ;  /* 0x00000000fffff984 */ /* 0x000fe20000000800 */
[----:B------:R-:W-:Y:S01]  /*5a70*/  @!PT LDS RZ, [RZ] ;  /* 0x00000000fffff984 */ /* 0x000fe20000000800 */
[----:B------:R4:W-:Y:S06]  /*5a80*/  MEMBAR.ALL.CTA ;  /* 0x0000000000007992 */ /* 0x0009ec0000008000 */
[----:B----4-:R-:W4:Y:S01]  /*5a90*/  FENCE.VIEW.ASYNC.S ;  /* 0x00000000000073c6 */ /* 0x010f220000000000 */
[----:B---3--:R-:W-:Y:S11]  /*5aa0*/  LOP3.LUT P0, RZ, R6, 0x1, RZ, 0xc0, !PT ;  /* 0x0000000106ff7812 */ /* 0x008ff6000780c0ff */
[----:B------:R-:W-:Y:S02]  /*5ab0*/  @!UPT UIADD3 URZ, UPT, UPT, URZ, URZ, URZ ;  /* 0x000000fffffff290 */ /* 0x000fe4000fffe0ff */
[----:B----4-:R-:W-:Y:S01]  /*5ac0*/  VOTEU.ANY UP1, P0 ;  /* 0x0000000000ff7886 */ /* 0x010fe20000020100 */
[----:B------:R-:W-:Y:S11]  /*5ad0*/  PLOP3.LUT P0, PT, PT, PT, UP1, 0x80, 0x8 ;  /* 0x000000000008781c */ /* 0x000ff60003f0f018 */
[----:B------:R-:W-:Y:S02]  /*5ae0*/  @!UPT UIADD3 URZ, UPT, UPT, URZ, URZ, URZ ;  /* 0x000000fffffff290 */ /* 0x000fe4000fffe0ff */
[----:B-1----:R-:W-:Y:S02]  /*5af0*/  @P0 SHF.R.U32.HI R0, RZ, 0x10, R5 ;  /* 0x00000010ff000819 */ /* 0x002fe40000011605 */
[----:B------:R-:W-:Y:S02]  /*5b00*/  @P0 MOV R2, R4 ;  /* 0x0000000400020202 */ /* 0x000fe40000000f00 */
[----:B------:R-:W-:Y:S01]  /*5b10*/  @P0 R2UR UR4, R0 ;  /* 0x00000000000402ca */ /* 0x000fe200000e0000 */
[----:B------:R-:W-:Y:S01]  /*5b20*/  VIADD R0, R8, 0x2f0 ;  /* 0x000002f008007836 */ /* 0x000fe20000000000 */
[----:B------:R-:W-:Y:S02]  /*5b30*/  @P0 LOP3.LUT R4, R5, 0xffff, RZ, 0xc0, !PT ;  /* 0x0000ffff05040812 */ /* 0x000fe400078ec0ff */
[----:B------:R-:W-:Y:S02]  /*5b40*/  @P0 R2UR UR6, R2 ;  /* 0x00000000020602ca */ /* 0x000fe400000e0000 */
[----:B------:R-:W-:Y:S02]  /*5b50*/  PRMT R0, RZ, 0x654, R0 ;  /* 0x00000654ff007816 */ /* 0x000fe40000000000 */
[----:B------:R-:W-:Y:S02]  /*5b60*/  @P0 R2UR UR5, R4 ;  /* 0x00000000040502ca */ /* 0x000fe400000e0000 */
[----:B------:R1:W-:Y:S03]  /*5b70*/  SYNCS.ARRIVE.TRANS64.RED.A1T0 RZ, [R0+URZ], RZ ;  /* 0x000000ff00ff79a7 */ /* 0x0003e600081004ff */
[----:B------:R-:W-:Y:S04]  /*5b80*/  @UP1 UMOV UR29, UR4 ;  /* 0x00000004001d1c82 */ /* 0x000fe80008000000 */
[----:B------:R-:W-:Y:S04]  /*5b90*/  @UP1 UMOV UR14, UR6 ;  /* 0x00000006000e1c82 */ /* 0x000fe80008000000 */
[----:B------:R-:W-:Y:S01]  /*5ba0*/  @UP1 UMOV UR13, UR5 ;  /* 0x00000005000d1c82 */ /* 0x000fe20008000000 */
[----:B------:R-:W-:Y:S05]  /*5bb0*/  BRA.U !UP0, `(.L_x_115) ;  /* 0x0000000108c07547 */ /* 0x000fea000b800000 */
[----:B------:R-:W-:Y:S02]  /*5bc0*/  UIMAD.WIDE.U32 UR8, UR13, UR35, URZ ;  /* 0x000000230d0872a5 */ /* 0x000fe4000f8e00ff */
[----:B------:R-:W-:Y:S02]  /*5bd0*/  UP2UR UR12, UPR, URZ, 0x4 ;  /* 0x00000004ff0c7883 */ /* 0x000fe40008000000 */
[----:B------:R-:W-:Y:S02]  /*5be0*/  UISETP.NE.AND UP2, UPT, UR34, 0x1, UPT ;  /* 0x000000012200788c */ /* 0x000fe4000bf45270 */
[----:B------:R-:W-:Y:S02]  /*5bf0*/  UIMAD.WIDE.U32 UR10, UR14, UR32, URZ ;  /* 0x000000200e0a72a5 */ /* 0x000fe4000f8e00ff */
[----:B------:R-:W-:Y:S02]  /*5c00*/  USEL UR4, UR37, UR44, !UP2 ;  /* 0x0000002c25047287 */ /* 0x000fe4000d000000 */
[----:B------:R-:W-:Y:S02]  /*5c10*/  UISETP.NE.AND UP0, UPT, UR15, 0x1, UPT ;  /* 0x000000010f00788c */ /* 0x000fe4000bf05270 */
[----:B------:R-:W-:Y:S02]  /*5c20*/  UP2UR UR16, UPR, URZ, 0x2 ;  /* 0x00000002ff107883 */ /* 0x000fe40008000000 */
[----:B------:R-:W-:Y:S02]  /*5c30*/  UISETP.NE.AND UP1, UPT, UR42, 0x1, UPT ;  /* 0x000000012a00788c */ /* 0x000fe4000bf25270 */
[----:B--2---:R-:W-:Y:S02]  /*5c40*/  UIMAD.WIDE.U32 UR18, UR4, UR22, URZ ;  /* 0x00000016041272a5 */ /* 0x004fe4000f8e00ff */
[----:B------:R-:W-:Y:S01]  /*5c50*/  USEL UR7, UR38, UR45, !UP0 ;  /* 0x0000002d26077287 */ /* 0x000fe2000c000000 */
[----:B------:R-:W-:Y:S02]  /*5c60*/  UMOV UR5, UR9 ;  /* 0x0000000900057c82 */ /* 0x000fe40008000000 */
[----:B------:R-:W-:Y:S02]  /*5c70*/  USHF.R.U32.HI UR6, URZ, UR46, UR5 ;  /* 0x0000002eff067299 */ /* 0x000fe40008011605 */
[----:B------:R-:W-:Y:S02]  /*5c80*/  UIMAD.WIDE.U32 UR26, UR7, UR22, URZ ;  /* 0x00000016071a72a5 */ /* 0x000fe4000f8e00ff */
[----:B------:R-:W-:Y:S02]  /*5c90*/  USEL UR6, UR13, UR6, !UP2 ;  /* 0x000000060d067287 */ /* 0x000fe4000d000000 */
[----:B------:R-:W-:Y:S01]  /*5ca0*/  UISETP.NE.AND UP2, UPT, UR12, URZ, UPT ;  /* 0x000000ff0c00728c */ /* 0x000fe2000bf45270 */
[----:B------:R-:W-:Y:S01]  /*5cb0*/  UMOV UR5, UR11 ;  /* 0x0000000b00057c82 */ /* 0x000fe20008000000 */
[----:B------:R-:W-:Y:S02]  /*5cc0*/  UIMAD.WIDE.U32 UR10, UR6, UR22, URZ ;  /* 0x00000016060a72a5 */ /* 0x000fe4000f8e00ff */
[----:B------:R-:W-:Y:S03]  /*5cd0*/  USHF.R.U32.HI UR8, URZ, UR33, UR5 ;  /* 0x00000021ff087299 */ /* 0x000fe60008011605 */
[----:B------:R-:W-:Y:S02]  /*5ce0*/  UMOV UR5, UR19 ;  /* 0x0000001300057c82 */ /* 0x000fe40008000000 */
[----:B------:R-:W-:Y:S03]  /*5cf0*/  @UP1 USHF.R.U32.HI UR4, URZ, UR23, UR5 ;  /* 0x00000017ff041299 */ /* 0x000fe60008011605 */
[----:B------:R-:W-:Y:S01]  /*5d00*/  UMOV UR5, UR27 ;  /* 0x0000001b00057c82 */ /* 0x000fe20008000000 */
[----:B------:R-:W-:Y:S02]  /*5d10*/  UIMAD UR4, UR42, UR4, URZ ;  /* 0x000000042a0472a4 */ /* 0x000fe4000f8e02ff */
[----:B------:R-:W-:Y:S02]  /*5d20*/  @UP1 USHF.R.U32.HI UR7, URZ, UR23, UR5 ;  /* 0x00000017ff071299 */ /* 0x000fe40008011605 */
[----:B------:R-:W-:Y:S02]  /*5d30*/  USEL UR5, UR14, UR8, !UP0 ;  /* 0x000000080e057287 */ /* 0x000fe4000c000000 */
[----:B------:R-:W-:Y:S02]  /*5d40*/  UIMAD UR8, UR42, UR7, URZ ;  /* 0x000000072a0872a4 */ /* 0x000fe4000f8e02ff */
[----:B------:R-:W-:Y:S03]  /*5d50*/  UISETP.GE.AND UP0, UPT, UR6, UR4, UPT ;  /* 0x000000040600728c */ /* 0x000fe6000bf06270 */
[----:B------:R-:W-:Y:S01]  /*5d60*/  UMOV UR4, UR11 ;  /* 0x0000000b00047c82 */ /* 0x000fe20008000000 */
[----:B------:R-:W-:Y:S02]  /*5d70*/  UISETP.GE.OR UP0, UPT, UR5, UR8, UP0 ;  /* 0x000000080500728c */ /* 0x000fe40008706670 */
[----:B------:R-:W-:Y:S02]  /*5d80*/  USHF.R.U32.HI UR4, URZ, UR23, UR4 ;  /* 0x00000017ff047299 */ /* 0x000fe40008011604 */
[----:B------:R-:W-:Y:S02]  /*5d90*/  UIMAD.WIDE.U32 UR8, UR5, UR22, URZ ;  /* 0x00000016050872a5 */ /* 0x000fe4000f8e00ff */
[----:B------:R-:W-:Y:S04]  /*5da0*/  USEL UR10, UR6, UR4, !UP1 ;  /* 0x00000004060a7287 */ /* 0x000fe8000c800000 */
[----:B------:R-:W-:Y:S01]  /*5db0*/  UIADD3 UR11, UPT, UPT, -UR10, URZ, URZ ;  /* 0x000000ff0a0b7290 */ /* 0x000fe2000fffe1ff */
[----:B------:R-:W-:Y:S02]  /*5dc0*/  @!UP0 UMOV UR4, UR9 ;  /* 0x0000000900048c82 */ /* 0x000fe40008000000 */
[----:B------:R-:W-:Y:S02]  /*5dd0*/  @!UP0 USHF.R.U32.HI UR4, URZ, UR23, UR4 ;  /* 0x00000017ff048299 */ /* 0x000fe40008011604 */
[----:B------:R-:W-:Y:S02]  /*5de0*/  UIMAD UR8, UR42, UR11, UR6 ;  /* 0x0000000b2a0872a4 */ /* 0x000fe4000f8e0206 */
[----:B------:R-:W-:Y:S02]  /*5df0*/  @!UP0 USEL UR4, UR5, UR4, !UP1 ;  /* 0x0000000405048287 */ /* 0x000fe4000c800000 */
[----:B------:R-:W-:Y:S02]  /*5e00*/  UISETP.NE.AND UP1, UPT, UR16, URZ, UPT ;  /* 0x000000ff1000728c */ /* 0x000fe4000bf25270 */
[----:B------:R-:W-:Y:S02]  /*5e10*/  @!UP0 UIMAD UR8, UR7, UR8, UR4 ;  /* 0x00000008070882a4 */ /* 0x000fe4000f8e0204 */
[----:B------:R-:W-:Y:S02]  /*5e20*/  @!UP0 UIADD3 UR9, UPT, UPT, UR10, -UR4, URZ ;  /* 0x800000040a098290 */ /* 0x000fe4000fffe0ff */
[----:B------:R-:W-:Y:S02]  /*5e30*/  UIADD3 UR4, UPT, UPT, -UR5, URZ, URZ ;  /* 0x000000ff05047290 */ /* 0x000fe4000fffe1ff */
[----:B------:R-:W-:Y:S02]  /*5e40*/  UIADD3 UR7, UPT, UPT, -UR6, URZ, URZ ;  /* 0x000000ff06077290 */ /* 0x000fe4000fffe1ff */
[----:B------:R-:W-:Y:S02]  /*5e50*/  @!UP0 UIMAD UR6, UR9, UR42, UR5 ;  /* 0x0000002a090682a4 */ /* 0x000fe4000f8e0205 */
[----:B------:R-:W-:Y:S02]  /*5e60*/  UIMAD UR14, UR15, UR4, UR14 ;  /* 0x000000040f0e72a4 */ /* 0x000fe4000f8e020e */
[----:B------:R-:W-:Y:S01]  /*5e70*/  UIMAD UR13, UR34, UR7, UR13 ;  /* 0x00000007220d72a4 */ /* 0x000fe2000f8e020d */
[----:B------:R-:W-:Y:S02]  /*5e80*/  @!UP0 UMOV UR5, UR8 ;  /* 0x0000000800058c82 */ /* 0x000fe40008000000 */
[----:B------:R-:W-:Y:S02]  /*5e90*/  UIMAD UR14, UR5, UR15, UR14 ;  /* 0x0000000f050e72a4 */ /* 0x000fe4000f8e020e */
[----:B------:R-:W-:Y:S11]  /*5ea0*/  UIMAD UR13, UR6, UR34, UR13 ;  /* 0x00000022060d72a4 */ /* 0x000ff6000f8e020d */
[----:B------:R-:W-:Y:S01]  /*5eb0*/  @!UPT UIADD3 URZ, UPT, UPT, URZ, URZ, URZ ;  /* 0x000000fffffff290 */ /* 0x000fe2000fffe0ff */
.L_x_115:
[----:B------:R-:W3:Y:S01]  /*5ec0*/  @!UP3 LDCU.128 UR8, c[0x0][0xb10] ;  /* 0x00016200ff08b7ac */ /* 0x000ee20008000c00 */
[----:B------:R-:W-:Y:S02]  /*5ed0*/  ISETP.NE.U32.AND P0, PT, RZ, UR30, PT ;  /* 0x0000001eff007c0c */ /* 0x000fe4000bf05070 */
[----:B------:R-:W-:Y:S02]  /*5ee0*/  SHF.L.U32 R4, R11, 0x1f, RZ ;  /* 0x0000001f0b047819 */ /* 0x000fe400000006ff */
[----:B------:R-:W-:Y:S01]  /*5ef0*/  ISETP.NE.AND.EX P0, PT, RZ, UR31, PT, P0 ;  /* 0x0000001fff007c0c */ /* 0x000fe2000bf05300 */
[----:B------:R-:W4:Y:S01]  /*5f00*/  @!UP3 LDCU UR5, c[0x0][0xb0c] ;  /* 0x00016180ff05b7ac */ /* 0x000f220008000800 */
[----:B------:R-:W-:Y:S02]  /*5f10*/  USHF.L.U32 UR27, UR20, 0x6, URZ ;  /* 0x00000006141b7899 */ /* 0x000fe400080006ff */
[----:B------:R-:W-:Y:S02]  /*5f20*/  UIMAD UR26, UR24, 0x60, URZ ;  /* 0x00000060181a78a4 */ /* 0x000fe4000f8e02ff */
[----:B---3--:R-:W-:Y:S07]  /*5f30*/  UIMAD.WIDE.U32 UR6, UR14, UR8, URZ ;  /* 0x000000080e0672a5 */ /* 0x008fee000f8e00ff */
[----:B------:R-:W-:Y:S01]  /*5f40*/  @!UP3 UMOV UR4, UR7 ;  /* 0x000000070004bc82 */ /* 0x000fe20008000000 */
[----:B----4-:R-:W-:Y:S02]  /*5f50*/  @!UP3 UISETP.NE.AND UP0, UPT, UR5, 0x1, UPT ;  /* 0x000000010500b88c */ /* 0x010fe4000bf05270 */
[----:B------:R-:W-:Y:S02]  /*5f60*/  @!UP3 USHF.R.U32.HI UR4, URZ, UR9, UR4 ;  /* 0x00000009ff04b299 */ /* 0x000fe40008011604 */
[----:B------:R-:W-:Y:S02]  /*5f70*/  UIMAD.WIDE.U32 UR6, UR13, UR11, URZ ;  /* 0x0000000b0d0672a5 */ /* 0x000fe4000f8e00ff */
[----:B------:R-:W-:Y:S02]  /*5f80*/  @!UP3 USEL UR8, UR14, UR4, !UP0 ;  /* 0x000000040e08b287 */ /* 0x000fe4000c000000 */
[----:B------:R-:W-:Y:S03]  /*5f90*/  @!UP3 UISETP.NE.AND UP0, UPT, UR10, 0x1, UPT ;  /* 0x000000010a00b88c */ /* 0x000fe6000bf05270 */
[----:B------:R-:W-:Y:S02]  /*5fa0*/  @!UP3 UMOV UR6, UR7 ;  /* 0x000000070006bc82 */ /* 0x000fe40008000000 */
[----:B------:R-:W3:Y:S02]  /*5fb0*/  @!UP3 LDCU UR4, c[0x0][0xb20] ;  /* 0x00016400ff04b7ac */ /* 0x000ee40008000800 */
[----:B---3--:R-:W-:Y:S04]  /*5fc0*/  @!UP3 USHF.R.U32.HI UR6, URZ, UR4, UR6 ;  /* 0x00000004ff06b299 */ /* 0x008fe80008011606 */
[----:B------:R-:W-:Y:S04]  /*5fd0*/  @!UP3 USEL UR6, UR13, UR6, !UP0 ;  /* 0x000000060d06b287 */ /* 0x000fe8000c000000 */
[----:B------:R-:W-:Y:S02]  /*5fe0*/  @!UP3 UIADD3 UR4, UPT, UPT, -UR8, UR6, URZ ;  /* 0x000000060804b290 */ /* 0x000fe4000fffe1ff */
[----:B------:R-:W-:Y:S02]  /*5ff0*/  @!UP3 UIADD3 UR6, UPT, UPT, UR8, -UR6, URZ ;  /* 0x800000060806b290 */ /* 0x000fe4000fffe0ff */
[----:B------:R-:W-:Y:S02]  /*6000*/  @!UP3 UIMAD UR14, UR4, UR5, UR14 ;  /* 0x00000005040eb2a4 */ /* 0x000fe4000f8e020e */
[----:B------:R-:W-:Y:S01]  /*6010*/  @!UP3 UIMAD UR13, UR6, UR10, UR13 ;  /* 0x0000000a060db2a4 */ /* 0x000fe2000f8e020d */
[----:B------:R-:W-:Y:S11]  /*6020*/  BRA.U UP4, `(.L_x_116) ;  /* 0x0000000104107547 */ /* 0x000ff6000b800000 */
[----:B------:R-:W-:Y:S04]  /*6030*/  MOV R2, UR39 ;  /* 0x0000002700027c02 */ /* 0x000fe80008000f00 */
[----:B------:R-:W-:Y:S04]  /*6040*/  SHF.L.U32 R2, R2, 0x1f, RZ ;  /* 0x0000001f02027819 */ /* 0x000fe800000006ff */
[----:B------:R-:W3:Y:S02]  /*6050*/  SYNCS.PHASECHK.TRANS64.TRYWAIT P1, [UR21+0x2d8], R2 ;  /* 0x0002d802ff0075a7 */ /* 0x000ee40008021115 */
[----:B---3--:R-:W-:Y:S05]  /*6060*/  @!P1 BRA `(.L_x_117) ;  /* 0x0000004800709947 */ /* 0x008fea0003800000 */
.L_x_116:
[----:B------:R-:W-:Y:S05]  /*6070*/  BRA.U !UP6, `(.L_x_118) ;  /* 0x000000010e387547 */ /* 0x000fea000b800000 */
[----:B------:R-:W-:Y:S01]  /*6080*/  UPLOP3.LUT UP2, UPT, UPT, UPT, UP5, 0x80, 0x8 ;  /* 0x000000000008789c */ /* 0x000fe20003f4f050 */
[----:B-1----:R-:W-:Y:S01]  /*6090*/  HFMA2 R0, -RZ, RZ, 0, 5.9604644775390625e-08 ;  /* 0x00000001ff007431 */ /* 0x002fe200000001ff */
[----:B------:R-:W1:Y:S01]  /*60a0*/  LDCU.64 UR8, c[0x0][0x358] ;  /* 0x00006b00ff0877ac */ /* 0x000e620008000a00 */
[----:B------:R-:W-:Y:S03]  /*60b0*/  IMAD.MOV.U32 R45, RZ, RZ, 0x1 ;  /* 0x00000001ff2d7424 */ /* 0x000fe600078e00ff */
[----:B------:R-:W-:Y:S05]  /*60c0*/  PLOP3.LUT P1, PT, PT, PT, UP2, 0x80, 0x8 ;  /* 0x000000000008781c */ /* 0x000fea0003f2f028 */
[----:B------:R-:W3:Y:S01]  /*60d0*/  @UP2 LDCU.64 UR4, c[0x0][0x888] ;  /* 0x00011100ff0427ac */ /* 0x000ee20008000a00 */
[----:B------:R-:W-:Y:S07]  /*60e0*/  @UP2 UIMAD UR6, UR36, UR30, URZ ;  /* 0x0000001e240622a4 */ /* 0x000fee000f8e02ff */
[----:B------:R-:W-:Y:S01]  /*60f0*/  @!P1 PRMT R45, R0, 0x7610, R45 ;  /* 0x00007610002d9816 */ /* 0x000fe2000000002d */
[----:B---3--:R-:W-:Y:S06]  /*6100*/  @UP2 UIMAD.WIDE UR4, UR6, 0x4, UR4 ;  /* 0x00000004060428a5 */ /* 0x008fec000f8e0204 */
[----:B------:R-:W-:Y:S01]  /*6110*/  IMAD.U32 R6, RZ, RZ, UR4 ;  /* 0x00000004ff067e24 */ /* 0x000fe2000f8e00ff */
[----:B------:R-:W-:Y:S04]  /*6120*/  MOV R7, UR5 ;  /* 0x0000000500077c02 */ /* 0x000fe80008000f00 */
[----:B------:R-:W3:Y:S01]  /*6130*/  @!UP2 LDCU UR4, c[0x0][0x880] ;  /* 0x00011000ff04a7ac */ /* 0x000ee20008000800 */
[----:B-1---5:R4:W5:Y:S02]  /*6140*/  @P1 LDG.E R25, desc[UR8][R6.64] ;  /* 0x0000000806191981 */ /* 0x022964000c1e1900 */
[----:B---34-:R-:W-:Y:S07]  /*6150*/  @!P1 IMAD.U32 R25, RZ, RZ, UR4 ;  /* 0x00000004ff199e24 */ /* 0x018fee000f8e00ff */
.L_x_118:
[----:B-----5:R-:W-:Y:S01]  /*6160*/  @!P0 FSETP.EQ.AND P2, PT, R25, RZ, PT ;  /* 0x000000ff1900820b */ /* 0x020fe20003f42000 */
[----:B------:R-:W-:Y:S01]  /*6170*/  @!UPT UIADD3 URZ, UPT, UPT, URZ, URZ, URZ ;  /* 0x000000fffffff290 */ /* 0x000fe2000fffe0ff */
[----:B------:R-:W-:Y:S11]  /*6180*/  @!P0 BRA `(.L_x_119) ;  /* 0x0000000000148947 */ /* 0x000ff60003800000 */
[----:B------:R-:W-:Y:S02]  /*6190*/  LOP3.LUT P0, RZ, R45, 0xff, RZ, 0xc0, !PT ;  /* 0x000000ff2dff7812 */ /* 0x000fe4000780c0ff */
[----:B------:R-:W-:Y:S04]  /*61a0*/  PLOP3.LUT P2, PT, PT, PT, UP2, 0x80, 0x8 ;  /* 0x000000000008781c */ /* 0x000fe80003f4f028 */
[----:B------:R-:W-:Y:S07]  /*61b0*/  PLOP3.LUT P2, PT, P2, PT, PT, 0x8, 0x80 ;  /* 0x000000000080781c */ /* 0x000fee000174e170 */
[----:B------:R-:W-:Y:S11]  /*61c0*/  @P0 FSETP.EQ.AND P2, PT, R25, RZ, PT ;  /* 0x000000ff1900020b */ /* 0x000ff60003f42000 */
[----:B------:R-:W-:Y:S02]  /*61d0*/  @!UPT UIADD3 URZ, UPT, UPT, URZ, URZ, URZ ;  /* 0x000000fffffff290 */ /* 0x000fe4000fffe0ff */
.L_x_119:
[----:B------:R-:W3:Y:S01]  /*61e0*/  SYNCS.PHASECHK.TRANS64.TRYWAIT P0, [UR21+0x2b8], R4 ;  /* 0x0002b804ff0075a7 */ /* 0x000ee20008001115 */
[----:B------:R-:W-:Y:S04]  /*61f0*/  ELECT P1, URZ, PT ;  /* 0x0000000000ff782f */ /* 0x000fe80003820000 */
[----:B------:R-:W-:Y:S01]  /*6200*/  PLOP3.LUT P1, PT, P2, P1, PT, 0xf2, 0x2f ;  /* 0x00000000002f781c */ /* 0x000fe20001723e72 */
[----:B------:R-:W-:Y:S01]  /*6210*/  @!UPT UIADD3 URZ, UPT, UPT, URZ, URZ, URZ ;  /* 0x000000fffffff290 */ /* 0x000fe2000fffe0ff */
[----:B---3--:R-:W-:Y:S11]  /*6220*/  @!P0 BRA `(.L_x_120) ;  /* 0x0000004800188947 */ /* 0x008ff60003800000 */
.L_x_274:
[----:B-1----:R-:W-:Y:S01]  /*6230*/  @!P1 IADD3 R2, P0, PT, R12, 0x580, RZ ;  /* 0x000005800c029810 */ /* 0x002fe20007f1e0ff */
[----:B------:R-:W-:Y:S01]  /*6240*/  VOTEU.ALL UP0, P1 ;  /* 0x0000000000ff7886 */ /* 0x000fe20000800000 */
[----:B------:R-:W-:Y:S01]  /*6250*/  UMOV UR6, 0x0 ;  /* 0x0000000000067882 */ /* 0x000fe20000000000 */
[----:B------:R-:W-:Y:S01]  /*6260*/  UMOV UR7, 0x10000000 ;  /* 0x1000000000077882 */ /* 0x000fe20000000000 */
[----:B------:R-:W-:Y:S01]  /*6270*/  @!P1 R2UR UR5, R2 ;  /* 0x00000000020592ca */ /* 0x000fe200000e0000 */
[----:B------:R-:W-:Y:S01]  /*6280*/  @!P1 IMAD.X R0, RZ, RZ, R13, P0 ;  /* 0x000000ffff009224 */ /* 0x000fe200000e060d */
[----:B------:R-:W-:Y:S01]  /*6290*/  @!UP0 UIADD3 UR24, UPT, UPT, UR21, 0x400, URZ ;  /* 0x0000040015188890 */ /* 0x000fe2000fffe0ff */
[----:B------:R-:W-:Y:S01]  /*62a0*/  VOTEU.ALL UP0, P1 ;  /* 0x0000000000ff7886 */ /* 0x000fe20000800000 */
[----:B------:R-:W-:Y:S02]  /*62b0*/  UMOV UR28, UR36 ;  /* 0x00000024001c7c82 */ /* 0x000fe40008000000 */
[----:B------:R-:W-:Y:S01]  /*62c0*/  @!P1 R2UR UR4, R0 ;  /* 0x00000000000492ca */ /* 0x000fe200000e0000 */
[----:B------:R-:W-:Y:S06]  /*62d0*/  @!P1 IMAD.MOV.U32 R0, RZ, RZ, 0x1000 ;  /* 0x00001000ff009424 */ /* 0x000fec00078e00ff */
[----:B------:R-:W-:Y:S06]  /*62e0*/  IMAD.U32 R6, RZ, RZ, UR5 ;  /* 0x00000005ff067e24 */ /* 0x000fec000f8e00ff */
[----:B------:R-:W-:Y:S01]  /*62f0*/  IMAD.U32 R7, RZ, RZ, UR4 ;  /* 0x00000004ff077e24 */ /* 0x000fe2000f8e00ff */
[----:B------:R-:W-:Y:S04]  /*6300*/  @!P1 R2UR UR4, R6 ;  /* 0x00000000060492ca */ /* 0x000fe800000e0000 */
[----:B------:R-:W-:Y:S11]  /*6310*/  @!P1 R2UR UR5, R7 ;  /* 0x00000000070592ca */ /* 0x000ff600000e0000 */
[----:B------:R-:W-:Y:S02]  /*6320*/  @!UPT UIADD3 URZ, UPT, UPT, URZ, URZ, URZ ;  /* 0x000000fffffff290 */ /* 0x000fe4000fffe0ff */
[----:B------:R1:W-:Y:S01]  /*6330*/  @!UP0 UTMALDG.3D [UR24], [UR4], desc[UR6] ;  /* 0x00000618040085b4 */ /* 0x0003e20008011000 */
[----:B------:R1:W-:Y:S01]  /*6340*/  @!P1 SYNCS.ARRIVE.TRANS64.RED.A0TR RZ, [UR21+0x2a0], R0 ;  /* 0x0002a000ffff99a7 */ /* 0x0003e20008300415 */
[----:B------:R-:W-:Y:S01]  /*6350*/  SYNCS.ARRIVE.TRANS64.RED.A1T0 RZ, [UR43], RZ ;  /* 0x000000ffffff79a7 */ /* 0x000fe2000810042b */
[----:B------:R-:W3:Y:S02]  /*6360*/  SYNCS.PHASECHK.TRANS64.TRYWAIT P0, [UR21+0x2c0], R4 ;  /* 0x0002c004ff0075a7 */ /* 0x000ee40008001115 */
[----:B-1-3--:R-:W-:Y:S05]  /*6370*/  @!P0 BRA `(.L_x_121) ;  /* 0x0000004400dc8947 */ /* 0x00afea0003800000 */
.L_x_276:
[----:B------:R-:W-:Y:S01]  /*6380*/  @!P1 IADD3 R2, P0, PT, R12, 0x580, RZ ;  /* 0x000005800c029810 */ /* 0x000fe20007f1e0ff */
[----:B------:R-:W-:Y:S01]  /*6390*/  VOTEU.ALL UP0, P1 ;  /* 0x0000000000ff7886 */ /* 0x000fe20000800000 */
[----:B------:R-:W-:Y:S01]  /*63a0*/  UMOV UR6, 0x0 ;  /* 0x0000000000067882 */ /* 0x000fe20000000000 */
[----:B------:R-:W-:Y:S01]  /*63b0*/  UMOV UR7, 0x10000000 ;  /* 0x1000000000077882 */ /* 0x000fe20000000000 */
[----:B------:R-:W-:Y:S01]  /*63c0*/  @!P1 R2UR UR5, R2 ;  /* 0x00000000020592ca */ /* 0x000fe200000e0000 */
[----:B-1----:R-:W-:Y:S01]  /*63d0*/  @!P1 IMAD.X R0, RZ, RZ, R13, P0 ;  /* 0x000000ffff009224 */ /* 0x002fe200000e060d */
[----:B------:R-:W-:Y:S01]  /*63e0*/  @!UP0 UIADD3 UR18, UPT, UPT, UR26, 0x20, URZ ;  /* 0x000000201a128890 */ /* 0x000fe2000fffe0ff */
[----:B------:R-:W-:Y:S01]  /*63f0*/  VIADD R10, R10, 0x1 ;  /* 0x000000010a0a7836 */ /* 0x000fe20000000000 */
[----:B------:R-:W-:Y:S02]  /*6400*/  @!UP0 UIADD3 UR16, UPT, UPT, UR21, 0x1400, URZ ;  /* 0x0000140015108890 */ /* 0x000fe4000fffe0ff */
[----:B------:R-:W-:Y:S01]  /*6410*/  @!P1 R2UR UR4, R0 ;  /* 0x00000000000492ca */ /* 0x000fe200000e0000 */
[----:B------:R-:W-:Y:S01]  /*6420*/  VOTEU.ALL UP0, P1 ;  /* 0x0000000000ff7886 */ /* 0x000fe20000800000 */
[----:B------:R-:W-:Y:S01]  /*6430*/  @!P1 IMAD.MOV.U32 R0, RZ, RZ, 0x1000 ;  /* 0x00001000ff009424 */ /* 0x000fe200078e00ff */
[----:B------:R-:W-:Y:S01]  /*6440*/  UMOV UR19, UR27 ;  /* 0x0000001b00137c82 */ /* 0x000fe20008000000 */
[----:B------:R-:W-:Y:S03]  /*6450*/  UMOV UR20, UR36 ;  /* 0x0000002400147c82 */ /* 0x000fe60008000000 */
        /* <DEDUP_REMOVED lines=10> */
.L_x_278:
[----:B------:R-:W-:Y:S01]  /*6500*/  @!P1 IADD3 R2, P0, PT, R12, 0x580, RZ ;  /* 0x000005800c029810 */ /* 0x000fe20007f1e0ff */
[----:B------:R-:W-:Y:S01]  /*6510*/  VOTEU.ALL UP0, P1 ;  /* 0x0000000000ff7886 */ /* 0x000fe20000800000 */
[----:B------:R-:W-:Y:S01]  /*6520*/  UMOV UR6, 0x0 ;  /* 0x0000000000067882 */ /* 0x000fe20000000000 */
[----:B------:R-:W-:Y:S01]  /*6530*/  UMOV UR7, 0x10000000 ;  /* 0x1000000000077882 */ /* 0x000fe20000000000 */
[----:B------:R-:W-:Y:S01]  /*6540*/  @!P1 R2UR UR5, R2 ;  /* 0x00000000020592ca */ /* 0x000fe200000e0000 */
[----:B-1----:R-:W-:Y:S01]  /*6550*/  @!P1 IMAD.X R0, RZ, RZ, R13, P0 ;  /* 0x000000ffff009224 */ /* 0x002fe200000e060d */
[----:B------:R-:W-:Y:S01]  /*6560*/  @!UP0 UIADD3 UR10, UPT, UPT, UR26, 0x40, URZ ;  /* 0x000000401a0a8890 */ /* 0x000fe2000fffe0ff */
[----:B------:R-:W-:Y:S01]  /*6570*/  R2UR UR16, R47 ;  /* 0x000000002f1072ca */ /* 0x000fe200000e0000 */
[----:B------:R-:W-:Y:S01]  /*6580*/  @!UP0 UIADD3 UR8, UPT, UPT, UR21, 0x2400, URZ ;  /* 0x0000240015088890 */ /* 0x000fe2000fffe0ff */
[----:B------:R-:W-:Y:S01]  /*6590*/  ISETP.NE.AND P0, PT, R10, 0x2, PT ;  /* 0x000000020a00780c */ /* 0x000fe20003f05270 */
[----:B------:R-:W-:Y:S01]  /*65a0*/  @!UP0 UIADD3 UR9, UPT, UPT, UR21, 0x2b0, URZ ;  /* 0x000002b015098890 */ /* 0x000fe2000fffe0ff */
[----:B------:R-:W-:Y:S01]  /*65b0*/  @!P1 R2UR UR4, R0 ;  /* 0x00000000000492ca */ /* 0x000fe200000e0000 */
[----:B------:R-:W-:Y:S01]  /*65c0*/  VOTEU.ALL UP0, P1 ;  /* 0x0000000000ff7886 */ /* 0x000fe20000800000 */
[----:B------:R-:W-:Y:S01]  /*65d0*/  UMOV UR11, UR27 ;  /* 0x0000001b000b7c82 */ /* 0x000fe20008000000 */
[----:B------:R-:W-:Y:S01]  /*65e0*/  UMOV UR12, UR36 ;  /* 0x00000024000c7c82 */ /* 0x000fe20008000000 */
[----:B------:R-:W-:Y:S01]  /*65f0*/  SEL R0, RZ, 0x1, P0 ;  /* 0x00000001ff007807 */ /* 0x000fe20000000000 */
[----:B------:R-:W-:Y:S01]  /*6600*/  UIADD3 UR24, UPT, UPT, UR13, UR61, URZ ;  /* 0x0000003d0d187290 */ /* 0x000fe2000fffe0ff */
[----:B------:R-:W-:Y:S01]  /*6610*/  IMAD.U32 R4, RZ, RZ, UR5 ;  /* 0x00000005ff047e24 */ /* 0x000fe2000f8e00ff */
[----:B------:R-:W-:Y:S01]  /*6620*/  LOP3.LUT R11, R11, 0x1, RZ, 0x3c, !PT ;  /* 0x000000010b0b7812 */ /* 0x000fe200078e3cff */
[----:B------:R-:W-:Y:S01]  /*6630*/  UMOV UR36, UR29 ;  /* 0x0000001d00247c82 */ /* 0x000fe20008000000 */
[----:B------:R-:W-:Y:S01]  /*6640*/  LOP3.LUT R9, R9, R0, RZ, 0x3c, !PT ;  /* 0x0000000009097212 */ /* 0x000fe200078e3cff */
[----:B------:R-:W-:Y:S01]  /*6650*/  UIADD3 UR20, UPT, UPT, UR14, UR16, URZ ;  /* 0x000000100e147290 */ /* 0x000fe2000fffe0ff */
[----:B------:R-:W-:Y:S01]  /*6660*/  SEL R10, R10, RZ, P0 ;  /* 0x000000ff0a0a7207 */ /* 0x000fe20000000000 */
[----:B------:R-:W-:Y:S01]  /*6670*/  UPLOP3.LUT UP4, UPT, UPT, UPT, UPT, 0x80, 0x8 ;  /* 0x000000000008789c */ /* 0x000fe20003f8f070 */
[----:B------:R-:W-:Y:S01]  /*6680*/  IMAD.U32 R5, RZ, RZ, UR4 ;  /* 0x00000004ff057e24 */ /* 0x000fe2000f8e00ff */
[----:B------:R-:W-:Y:S04]  /*6690*/  @!P1 R2UR UR4, R4 ;  /* 0x00000000040492ca */ /* 0x000fe800000e0000 */
[----:B------:R-:W-:Y:S11]  /*66a0*/  @!P1 R2UR UR5, R5 ;  /* 0x00000000050592ca */ /* 0x000ff600000e0000 */
[----:B------:R-:W-:Y:S02]  /*66b0*/  @!UPT UIADD3 URZ, UPT, UPT, URZ, URZ, URZ ;  /* 0x000000fffffff290 */ /* 0x000fe4000fffe0ff */
[----:B------:R1:W-:Y:S01]  /*66c0*/  @!UP0 UTMALDG.3D [UR8], [UR4], desc[UR6] ;  /* 0x00000608040085b4 */ /* 0x0003e20008011000 */
[----:B------:R1:W-:Y:S01]  /*66d0*/  @!P1 SYNCS.ARRIVE.TRANS64.RED.A0TR RZ, [UR21+0x2b0], R3 ;  /* 0x0002b003ffff99a7 */ /* 0x0003e20008300415 */
[----:B------:R-:W-:Y:S01]  /*66e0*/  SYNCS.ARRIVE.TRANS64.RED.A1T0 RZ, [UR40], RZ ;  /* 0x000000ffffff79a7 */ /* 0x000fe20008100428 */
[----:B------:R-:W-:Y:S05]  /*66f0*/  BRA.U UP1, `(.L_x_123) ;  /* 0xfffffff101b47547 */ /* 0x000fea000b83ffff */
[----:B------:R-:W-:-:S04]  /*6700*/  SHF.L.U32 R2, R11, 0x1f, RZ ;  /* 0x0000001f0b027819 */ /* 0x000fc800000006ff */
[----:B------:R-:W3:Y:S02]  /*6710*/  SYNCS.PHASECHK.TRANS64.TRYWAIT P0, [UR21+0x2b8], R2 ;  /* 0x0002b802ff0075a7 */ /* 0x000ee40008001115 */
[----:B---3--:R-:W-:Y:S05]  /*6720*/  @!P0 BRA `(.L_x_124) ;  /* 0x0000004400208947 */ /* 0x008fea0003800000 */
.L_x_280:
[----:B------:R-:W4:Y:S02]  /*6730*/  SYNCS.PHASECHK.TRANS64.TRYWAIT P0, [UR21+0x2c0], R2 ;  /* 0x0002c002ff0075a7 */ /* 0x000f240008001115 */
[----:B----4-:R-:W-:Y:S05]  /*6740*/  @!P0 BRA `(.L_x_125) ;  /* 0x0000004400308947 */ /* 0x010fea0003800000 */
.L_x_282:
[----:B---3--:R-:W-:-:S07]  /*6750*/  MOV R0, UR21 ;  /* 0x0000001500007c02 */ /* 0x008fce0008000f00 */
.L_x_126:
[----:B---3--:R-:W-:-:S04]  /*6760*/  SHF.L.U32 R2, R11, 0x1f, RZ ;  /* 0x0000001f0b027819 */ /* 0x008fc800000006ff */
[----:B------:R3:W4:Y:S03]  /*6770*/  SYNCS.PHASECHK.TRANS64.TRYWAIT P0, [R0+URZ+0x2c8], R2 ;  /* 0x0002c802000075a7 */ /* 0x00072600080011ff */
[----:B----4-:R-:W-:Y:S05]  /*6780*/  @!P0 NANOSLEEP.SYNCS 0x989680 ;  /* 0x009896800000895d */ /* 0x010fea0003900000 */
[----:B------:R-:W4:Y:S02]  /*6790*/  @!P0 SYNCS.PHASECHK.TRANS64 P0, [R0+URZ+0x2c8], R2 ;  /* 0x0002c802000085a7 */ /* 0x000f2400080010ff */
[----:B-12-4-:R-:W-:Y:S05]  /*67a0*/  @P0 EXIT ;  /* 0x000000000000094d */ /* 0x016fea0003800000 */
[----:B------:R-:W-:Y:S05]  /*67b0*/  BRA `(.L_x_126) ;  /* 0xfffffffc00e87947 */ /* 0x000fea000383ffff */
.L_x_113:
[----:B------:R-:W-:-:S06]  /*67c0*/  UISETP.GE.AND UP0, UPT, UR21, 0x4, UPT ;  /* 0x000000041500788c */ /* 0x000fcc000bf06270 */
[----:B------:R-:W-:-:S13]  /*67d0*/  PLOP3.LUT P0, PT, PT, PT, UP0, 0x80, 0x8 ;  /* 0x000000000008781c */ /* 0x000fda0003f0f008 */
[----:B------:R-:W-:Y:S05]  /*67e0*/  @!P0 EXIT ;  /* 0x000000000000894d */ /* 0x000fea0003800000 */
[----:B------:R-:W1:Y:S08]  /*67f0*/  S2UR UR4, SR_CgaCtaId ;  /* 0x00000000000479c3 */ /* 0x000e700000008800 */
[----:B------:R-:W-:Y:S01]  /*6800*/  BAR.SYNC.DEFER_BLOCKING 0x6, 0xa0 ;  /* 0x0182800000007b1d */ /* 0x000fe20000010000 */
[C---:B------:R-:W-:Y:S01]  /*6810*/  IMAD.SHL.U32 R3, R56.reuse, 0x20, RZ ;  /* 0x0000002038037824 */ /* 0x040fe200078e00ff */
[----:B------:R-:W-:Y:S01]  /*6820*/  SHF.R.U32.HI R5, RZ, 0x1, R56 ;  /* 0x00000001ff057819 */ /* 0x000fe20000011638 */
[C---:B------:R-:W-:Y:S01]  /*6830*/  IMAD.SHL.U32 R2, R56.reuse, 0x10, RZ ;  /* 0x0000001038027824 */ /* 0x040fe200078e00ff */
[C---:B------:R-:W-:Y:S01]  /*6840*/  LOP3.LUT P0, RZ, R56.reuse, 0x4, RZ, 0xc0, !PT ;  /* 0x0000000438ff7812 */ /* 0x040fe2000780c0ff */
[----:B------:R-:W-:Y:S01]  /*6850*/  IMAD.SHL.U32 R44, R56, 0x4, RZ ;  /* 0x00000004382c7824 */ /* 0x000fe200078e00ff */
[----:B------:R-:W-:-:S02]  /*6860*/  UMOV UR44, 0x400 ;  /* 0x00000400002c7882 */ /* 0x000fc40000000000 */
[----:B------:R-:W2:Y:S01]  /*6870*/  LDC.64 R42, c[0x0][0x8b0] ;  /* 0x00022c00ff2a7b82 */ /* 0x000ea20000000a00 */
[----:B------:R-:W-:Y:S01]  /*6880*/  LOP3.LUT R4, R3, 0xc0, RZ, 0xc0, !PT ;  /* 0x000000c003047812 */ /* 0x000fe200078ec0ff */
[----:B------:R-:W-:Y:S01]  /*6890*/  IMAD.MOV.U32 R55, RZ, RZ, 0x20 ;  /* 0x00000020ff377424 */ /* 0x000fe200078e00ff */
[----:B------:R-:W-:Y:S01]  /*68a0*/  LOP3.LUT R2, R2, 0x600, RZ, 0xc0, !PT ;  /* 0x0000060002027812 */ /* 0x000fe200078ec0ff */
[----:B------:R-:W-:Y:S01]  /*68b0*/  IMAD.MOV.U32 R54, RZ, RZ, 0x1 ;  /* 0x00000001ff367424 */ /* 0x000fe200078e00ff */
[----:B------:R-:W-:Y:S01]  /*68c0*/  LOP3.LUT R5, R4, 0x8, R5, 0xf8, !PT ;  /* 0x0000000804057812 */ /* 0x000fe200078ef805 */
[----:B------:R-:W-:Y:S01]  /*68d0*/  IMAD.U32 R4, R56, 0x10000, RZ ;  /* 0x0001000038047824 */ /* 0x000fe200078e00ff */
[--C-:B------:R-:W-:Y:S01]  /*68e0*/  LOP3.LUT R2, R2, 0x20, R3.reuse, 0xf8, !PT ;  /* 0x0000002002027812 */ /* 0x100fe200078ef803 */
[----:B------:R-:W3:Y:S01]  /*68f0*/  LDC.64 R40, c[0x0][0x8a8] ;  /* 0x00022a00ff287b82 */ /* 0x000ee20000000a00 */
[----:B------:R-:W-:Y:S01]  /*6900*/  LOP3.LUT R44, R5, 0x18, R44, 0x78, !PT ;  /* 0x00000018052c7812 */ /* 0x000fe200078e782c */
[----:B------:R-:W-:Y:S01]  /*6910*/  IMAD.MOV.U32 R22, RZ, RZ, RZ ;  /* 0x000000ffff167224 */ /* 0x000fe200078e00ff */
[----:B------:R-:W-:-:S02]  /*6920*/  LOP3.LUT R3, R2, 0x100, R3, 0xf8, !PT ;  /* 0x0000010002037812 */ /* 0x000fc400078ef803 */
[----:B------:R-:W-:Y:S02]  /*6930*/  CS2R R52, SRZ ;  /* 0x0000000000347805 */ /* 0x000fe4000001ff00 */
[----:B------:R-:W-:Y:S01]  /*6940*/  LOP3.LUT R2, R4, 0x600000, RZ, 0xc0, !PT ;  /* 0x0060000004027812 */ /* 0x000fe200078ec0ff */
[----:B------:R-:W-:Y:S01]  /*6950*/  IMAD.MOV.U32 R51, RZ, RZ, RZ ;  /* 0x000000ffff337224 */ /* 0x000fe200078e00ff */
[----:B------:R-:W-:Y:S01]  /*6960*/  LOP3.LUT R44, R3, R44, RZ, 0xfc, !PT ;  /* 0x0000002c032c7212 */ /* 0x000fe200078efcff */
[----:B-1----:R-:W-:Y:S01]  /*6970*/  ULEA UR44, UR4, UR44, 0x18 ;  /* 0x0000002c042c7291 */ /* 0x002fe2000f8ec0ff */
[----:B------:R-:W-:Y:S01]  /*6980*/  LOP3.LUT R56, R56, 0x60, RZ, 0xc0, !PT ;  /* 0x0000006038387812 */ /* 0x000fe200078ec0ff */
[----:B------:R-:W1:Y:S01]  /*6990*/  LDCU UR58, c[0x0][0x370] ;  /* 0x00006e00ff3a77ac */ /* 0x000e620008000800 */
[----:B------:R-:W-:Y:S01]  /*69a0*/  SEL R55, R55, 0xffffffe0, !P0 ;  /* 0xffffffe037377807 */ /* 0x000fe20004000000 */
[----:B------:R-:W-:Y:S01]  /*69b0*/  UIADD3 UR4, UPT, UPT, UR44, 0x400, URZ ;  /* 0x000004002c047890 */ /* 0x000fe2000fffe0ff */
[----:B------:R-:W4:Y:S04]  /*69c0*/  LDCU UR43, c[0x0][0xb0c] ;  /* 0x00016180ff2b77ac */ /* 0x000f280008000800 */
[----:B------:R-:W1:Y:S01]  /*69d0*/  LDS R0, [UR44+0x390] ;  /* 0x0003902cff007984 */ /* 0x000e620008000800 */
[----:B------:R-:W-:Y:S01]  /*69e0*/  IMAD.U32 R49, RZ, RZ, UR4 ;  /* 0x00000004ff317e24 */ /* 0x000fe2000f8e00ff */
[----:B------:R-:W1:Y:S01]  /*69f0*/  LDCU UR39, c[0x0][0xb30] ;  /* 0x00016600ff2777ac */ /* 0x000e620008000800 */
[----:B------:R-:W1:Y:S01]  /*6a00*/  LDCU.64 UR56, c[0x0][0x888] ;  /* 0x00011100ff3877ac */ /* 0x000e620008000a00 */
[----:B------:R-:W1:Y:S01]  /*6a10*/  LDCU.64 UR40, c[0x0][0xb28] ;  /* 0x00016500ff2877ac */ /* 0x000e620008000a00 */
[----:B------:R-:W1:Y:S01]  /*6a20*/  LDCU.64 UR62, c[0x0][0x890] ;  /* 0x00011200ff3e77ac */ /* 0x000e620008000a00 */
[----:B------:R-:W1:Y:S01]  /*6a30*/  LDCU.128 UR52, c[0x0][0xb10] ;  /* 0x00016200ff3477ac */ /* 0x000e620008000c00 */
[----:B------:R-:W1:Y:S01]  /*6a40*/  LDCU UR47, c[0x0][0x374] ;  /* 0x00006e80ff2f77ac */ /* 0x000e620008000800 */
[----:B------:R-:W-:Y:S01]  /*6a50*/  UMOV UR46, URZ ;  /* 0x000000ff002e7c82 */ /* 0x000fe20008000000 */
[----:B------:R-:W-:Y:S01]  /*6a60*/  UMOV UR45, URZ ;  /* 0x000000ff002d7c82 */ /* 0x000fe20008000000 */
[----:B-1234-:R-:W-:-:S07]  /*6a70*/  IMAD.IADD R2, R0, 0x1, R2 ;  /* 0x0000000100027824 */ /* 0x01efce00078e0202 */
.L_x_163:
[C---:B-1----:R-:W-:Y:S02]  /*6a80*/  LEA R8, R51.reuse, UR44, 0x3 ;  /* 0x0000002c33087c11 */ /* 0x042fe4000f8e18ff */
[----:B------:R-:W-:Y:S02]  /*6a90*/  SHF.L.U32 R0, R52, 0x1f, RZ ;  /* 0x0000001f34007819 */ /* 0x000fe400000006ff */
[----:B------:R-:W-:Y:S02]  /*6aa0*/  LEA R4, R51, UR44, 0x4 ;  /* 0x0000002c33047c11 */ /* 0x000fe4000f8e20ff */
[----:B------:R-:W1:Y:S02]  /*6ab0*/  SYNCS.PHASECHK.TRANS64.TRYWAIT P0, [R8+URZ+0x2e0], R0 ;  /* 0x0002e000080075a7 */ /* 0x000e6400080011ff */
[----:B-12---:R-:W-:Y:S05]  /*6ac0*/  @!P0 BRA `(.L_x_127) ;  /* 0x0000004000688947 */ /* 0x006fea0003800000 */
.L_x_283:
        /* <DEDUP_REMOVED lines=8> */
[----:B--2---:R-:W-:Y:S11]  /*6b50*/  LOP3.LUT P0, RZ, R6, 0x1, RZ, 0xc0, !PT ;  /* 0x0000000106ff7812 */ /* 0x004ff6000780c0ff */
[----:B------:R-:W-:Y:S02]  /*6b60*/  @!UPT UIADD3 URZ, UPT, UPT, URZ, URZ, URZ ;  /* 0x000000fffffff290 */ /* 0x000fe4000fffe0ff */
[----:B---3--:R-:W-:Y:S01]  /*6b70*/  VOTEU.ANY UP1, P0 ;  /* 0x0000000000ff7886 */ /* 0x008fe20000020100 */
[----:B------:R-:W-:Y:S01]  /*6b80*/  PLOP3.LUT P0, PT, PT, PT, UP1, 0x80, 0x8 ;  /* 0x000000000008781c */ /* 0x000fe20003f0f018 */
[----:B------:R-:W-:Y:S11]  /*6b90*/  UP2UR UR60, UPR, URZ, 0x2 ;  /* 0x00000002ff3c7883 */ /* 0x000ff60008000000 */
[----:B------:R-:W-:Y:S01]  /*6ba0*/  @!UPT UIADD3 URZ, UPT, UPT, URZ, URZ, URZ ;  /* 0x000000fffffff290 */ /* 0x000fe2000fffe0ff */
        /* <DEDUP_REMOVED lines=13> */
[----:B------:R-:W2:Y:S01]  /*6c80*/  LDCU UR12, c[0x0][0xb20] ;  /* 0x00016400ff0c77ac */ /* 0x000ea20008000800 */
[----:B------:R-:W-:Y:S02]  /*6c90*/  UIMAD.WIDE.U32 UR4, UR47, UR55, URZ ;  /* 0x000000372f0472a5 */ /* 0x000fe4000f8e00ff */
[----:B------:R-:W-:Y:S02]  /*6ca0*/  UIMAD.WIDE.U32 UR6, UR58, UR52, URZ ;  /* 0x000000343a0672a5 */ /* 0x000fe4000f8e00ff */
[----:B------:R-:W-:Y:S02]  /*6cb0*/  UISETP.NE.AND UP0, UPT, UR54, 0x1, UPT ;  /* 0x000000013600788c */ /* 0x000fe4000bf05270 */
[----:B------:R-:W-:Y:S02]  /*6cc0*/  UIMAD.WIDE.U32 UR8, UR37, UR55, URZ ;  /* 0x00000037250872a5 */ /* 0x000fe4000f8e00ff */
[----:B------:R-:W-:Y:S02]  /*6cd0*/  UIMAD.WIDE.U32 UR10, UR38, UR52, URZ ;  /* 0x00000034260a72a5 */ /* 0x000fe4000f8e00ff */
[----:B------:R-:W-:Y:S02]  /*6ce0*/  UISETP.NE.AND UP1, UPT, UR43, 0x1, UPT ;  /* 0x000000012b00788c */ /* 0x000fe4000bf25270 */
[----:B------:R-:W-:Y:S01]  /*6cf0*/  UISETP.NE.AND UP2, UPT, UR42, 0x1, UPT ;  /* 0x000000012a00788c */ /* 0x000fe2000bf45270 */
[----:B------:R-:W-:Y:S02]  /*6d00*/  UMOV UR4, UR5 ;  /* 0x0000000500047c82 */ /* 0x000fe40008000000 */
[----:B--2---:R-:W-:Y:S03]  /*6d10*/  USHF.R.U32.HI UR5, URZ, UR12, UR4 ;  /* 0x0000000cff057299 */ /* 0x004fe60008011604 */
[----:B------:R-:W-:Y:S02]  /*6d20*/  UMOV UR4, UR7 ;  /* 0x0000000700047c82 */ /* 0x000fe40008000000 */
[----:B------:R-:W-:Y:S02]  /*6d30*/  USHF.R.U32.HI UR7, URZ, UR53, UR4 ;  /* 0x00000035ff077299 */ /* 0x000fe40008011604 */
[----:B------:R-:W-:Y:S02]  /*6d40*/  USEL UR4, UR47, UR5, !UP0 ;  /* 0x000000052f047287 */ /* 0x000fe4000c000000 */
[----:B------:R-:W-:Y:S01]  /*6d50*/  USEL UR7, UR58, UR7, !UP1 ;  /* 0x000000073a077287 */ /* 0x000fe2000c800000 */
[----:B------:R-:W-:Y:S01]  /*6d60*/  UMOV UR5, UR9 ;  /* 0x0000000900057c82 */ /* 0x000fe20008000000 */
[----:B------:R-:W-:Y:S02]  /*6d70*/  UIMAD.WIDE.U32 UR8, UR4, UR40, URZ ;  /* 0x00000028040872a5 */ /* 0x000fe4000f8e00ff */
[----:B------:R-:W-:Y:S03]  /*6d80*/  USHF.R.U32.HI UR6, URZ, UR12, UR5 ;  /* 0x0000000cff067299 */ /* 0x000fe60008011605 */
[----:B------:R-:W-:Y:S01]  /*6d90*/  UMOV UR5, UR11 ;  /* 0x0000000b00057c82 */ /* 0x000fe20008000000 */
[----:B------:R-:W-:Y:S02]  /*6da0*/  UIMAD.WIDE.U32 UR10, UR7, UR40, URZ ;  /* 0x00000028070a72a5 */ /* 0x000fe4000f8e00ff */
[----:B------:R-:W-:Y:S02]  /*6db0*/  USHF.R.U32.HI UR12, URZ, UR53, UR5 ;  /* 0x00000035ff0c7299 */ /* 0x000fe40008011605 */
[----:B------:R-:W-:Y:S01]  /*6dc0*/  USEL UR6, UR37, UR6, !UP0 ;  /* 0x0000000625067287 */ /* 0x000fe2000c000000 */
[----:B------:R-:W-:Y:S02]  /*6dd0*/  UMOV UR5, UR9 ;  /* 0x0000000900057c82 */ /* 0x000fe40008000000 */
[----:B------:R-:W-:Y:S01]  /*6de0*/  UMOV UR10, UR11 ;  /* 0x0000000b000a7c82 */ /* 0x000fe20008000000 */
[----:B------:R-:W-:Y:S02]  /*6df0*/  @UP2 USHF.R.U32.HI UR4, URZ, UR41, UR5 ;  /* 0x00000029ff042299 */ /* 0x000fe40008011605 */
[----:B------:R-:W-:Y:S02]  /*6e00*/  @UP2 USHF.R.U32.HI UR7, URZ, UR41, UR10 ;  /* 0x00000029ff072299 */ /* 0x000fe4000801160a */
[----:B------:R-:W-:Y:S02]  /*6e10*/  UIMAD UR4, UR42, UR4, URZ ;  /* 0x000000042a0472a4 */ /* 0x000fe4000f8e02ff */
[----:B------:R-:W-:Y:S02]  /*6e20*/  UIMAD.WIDE.U32 UR10, UR6, UR40, URZ ;  /* 0x00000028060a72a5 */ /* 0x000fe4000f8e00ff */
[----:B------:R-:W-:Y:S02]  /*6e30*/  USEL UR5, UR38, UR12, !UP1 ;  /* 0x0000000c26057287 */ /* 0x000fe4000c800000 */
[----:B------:R-:W-:Y:S02]  /*6e40*/  UIMAD UR8, UR42, UR7, URZ ;  /* 0x000000072a0872a4 */ /* 0x000fe4000f8e02ff */
[----:B------:R-:W-:Y:S03]  /*6e50*/  UISETP.GE.AND UP0, UPT, UR6, UR4, UPT ;  /* 0x000000040600728c */ /* 0x000fe6000bf06270 */
[----:B------:R-:W-:Y:S01]  /*6e60*/  UMOV UR4, UR11 ;  /* 0x0000000b00047c82 */ /* 0x000fe20008000000 */
[----:B------:R-:W-:Y:S02]  /*6e70*/  UISETP.GE.OR UP0, UPT, UR5, UR8, UP0 ;  /* 0x000000080500728c */ /* 0x000fe40008706670 */
[----:B------:R-:W-:Y:S02]  /*6e80*/  USHF.R.U32.HI UR4, URZ, UR41, UR4 ;  /* 0x00000029ff047299 */ /* 0x000fe40008011604 */
[----:B------:R-:W-:Y:S02]  /*6e90*/  UIMAD.WIDE.U32 UR8, UR5, UR40, URZ ;  /* 0x00000028050872a5 */ /* 0x000fe4000f8e00ff */
[----:B------:R-:W-:Y:S02]  /*6ea0*/  USEL UR11, UR6, UR4, !UP2 ;  /* 0x00000004060b7287 */ /* 0x000fe4000d000000 */
[----:B------:R-:W-:Y:S02]  /*6eb0*/  UIADD3 UR8, UPT, UPT, -UR5, URZ, URZ ;  /* 0x000000ff05087290 */ /* 0x000fe4000fffe1ff */
[----:B------:R-:W-:Y:S01]  /*6ec0*/  UIADD3 UR10, UPT, UPT, -UR11, URZ, URZ ;  /* 0x000000ff0b0a7290 */ /* 0x000fe2000fffe1ff */
[----:B------:R-:W-:Y:S01]  /*6ed0*/  @!UP0 UMOV UR4, UR9 ;  /* 0x0000000900048c82 */ /* 0x000fe20008000000 */
[----:B------:R-:W-:Y:S02]  /*6ee0*/  UIADD3 UR9, UPT, UPT, -UR6, URZ, URZ ;  /* 0x000000ff06097290 */ /* 0x000fe4000fffe1ff */
[----:B------:R-:W-:Y:S02]  /*6ef0*/  @!UP0 USHF.R.U32.HI UR4, URZ, UR41, UR4 ;  /* 0x00000029ff048299 */ /* 0x000fe40008011604 */
[----:B------:R-:W-:Y:S02]  /*6f00*/  UIMAD UR10, UR42, UR10, UR6 ;  /* 0x0000000a2a0a72a4 */ /* 0x000fe4000f8e0206 */
[----:B------:R-:W-:Y:S04]  /*6f10*/  @!UP0 USEL UR4, UR5, UR4, !UP2 ;  /* 0x0000000405048287 */ /* 0x000fe8000d000000 */
[----:B------:R-:W-:Y:S02]  /*6f20*/  @!UP0 UIMAD UR10, UR7, UR10, UR4 ;  /* 0x0000000a070a82a4 */ /* 0x000fe4000f8e0204 */
[----:B------:R-:W-:Y:S02]  /*6f30*/  @!UP0 UIADD3 UR11, UPT, UPT, UR11, -UR4, URZ ;  /* 0x800000040b0b8290 */ /* 0x000fe4000fffe0ff */
[----:B------:R-:W-:Y:S02]  /*6f40*/  UIMAD UR7, UR43, UR8, UR38 ;  /* 0x000000082b0772a4 */ /* 0x000fe4000f8e0226 */
[----:B------:R-:W-:Y:S02]  /*6f50*/  @!UP0 UIMAD UR6, UR11, UR42, UR5 ;  /* 0x0000002a0b0682a4 */ /* 0x000fe4000f8e0205 */
[----:B------:R-:W-:Y:S01]  /*6f60*/  UIMAD UR4, UR54, UR9, UR37 ;  /* 0x00000009360472a4 */ /* 0x000fe2000f8e0225 */
[----:B------:R-:W-:Y:S02]  /*6f70*/  @!UP0 UMOV UR5, UR10 ;  /* 0x0000000a00058c82 */ /* 0x000fe40008000000 */
[----:B------:R-:W-:Y:S02]  /*6f80*/  UIMAD UR38, UR5, UR43, UR7 ;  /* 0x0000002b052672a4 */ /* 0x000fe4000f8e0207 */
[----:B------:R-:W-:Y:S11]  /*6f90*/  UIMAD UR37, UR6, UR54, UR4 ;  /* 0x00000036062572a4 */ /* 0x000ff6000f8e0204 */
[----:B------:R-:W-:Y:S01]  /*6fa0*/  @!UPT UIADD3 URZ, UPT, UPT, URZ, URZ, URZ ;  /* 0x000000fffffff290 */ /* 0x000fe2000fffe0ff */
.L_x_128:
[----:B------:R-:W-:Y:S01]  /*6fb0*/  UISETP.NE.AND UP0, UPT, UR39, 0x1, UPT ;  /* 0x000000012700788c */ /* 0x000fe2000bf05270 */
[----:B------:R-:W-:Y:S01]  /*6fc0*/  LOP3.LUT P0, RZ, R49, 0x1b0, RZ, 0xc0, !PT ;  /* 0x000001b031ff7812 */ /* 0x000fe2000780c0ff */
[----:B------:R-:W-:Y:S01]  /*6fd0*/  USHF.L.U32 UR50, UR20, 0x6, URZ ;  /* 0x0000000614327899 */ /* 0x000fe200080006ff */
[----:B------:R-:W-:Y:S01]  /*6fe0*/  BSSY.RECONVERGENT B6, `(.L_x_129) ;  /* 0x0000034000067945 */ /* 0x000fe20003800200 */
[----:B------:R-:W-:Y:S01]  /*6ff0*/  UIMAD UR49, UR24, 0x60, URZ ;  /* 0x00000060183178a4 */ /* 0x000fe2000f8e02ff */
[----:B------:R-:W-:Y:S06]  /*7000*/  IADD3 R51, PT, PT, R51, 0x1, RZ ;  /* 0x0000000133337810 */ /* 0x000fec0007ffe0ff */
[----:B------:R-:W2:Y:S01]  /*7010*/  @!UP0 LDCU.128 UR12, c[0x0][0xb10] ;  /* 0x00016200ff0c87ac */ /* 0x000ea20008000c00 */
[----:B------:R-:W3:Y:S01]  /*7020*/  @!UP0 LDCU UR5, c[0x0][0xb0c] ;  /* 0x00016180ff0587ac */ /* 0x000ee20008000800 */
[----:B------:R-:W4:Y:S01]  /*7030*/  @!UP0 LDCU UR10, c[0x0][0xb20] ;  /* 0x00016400ff0a87ac */ /* 0x000f220008000800 */
[----:B--2---:R-:W-:Y:S02]  /*7040*/  UIMAD.WIDE.U32 UR8, UR38, UR12, URZ ;  /* 0x0000000c260872a5 */ /* 0x004fe4000f8e00ff */
[----:B------:R-:W-:Y:S02]  /*7050*/  UIMAD.WIDE.U32 UR6, UR37, UR15, URZ ;  /* 0x0000000f250672a5 */ /* 0x000fe4000f8e00ff */
[----:B------:R-:W-:Y:S03]  /*7060*/  @!UP0 UISETP.NE.AND UP1, UPT, UR14, 0x1, UPT ;  /* 0x000000010e00888c */ /* 0x000fe6000bf25270 */
[----:B------:R-:W-:Y:S01]  /*7070*/  @!UP0 UMOV UR4, UR9 ;  /* 0x0000000900048c82 */ /* 0x000fe20008000000 */
[----:B---3--:R-:W-:Y:S02]  /*7080*/  @!UP0 UISETP.NE.AND UP2, UPT, UR5, 0x1, UPT ;  /* 0x000000010500888c */ /* 0x008fe4000bf45270 */
[----:B------:R-:W-:Y:S01]  /*7090*/  @!UP0 USHF.R.U32.HI UR4, URZ, UR13, UR4 ;  /* 0x0000000dff048299 */ /* 0x000fe20008011604 */
[----:B------:R-:W-:Y:S02]  /*70a0*/  @!UP0 UMOV UR6, UR7 ;  /* 0x0000000700068c82 */ /* 0x000fe40008000000 */
[----:B----4-:R-:W-:Y:S02]  /*70b0*/  @!UP0 USHF.R.U32.HI UR6, URZ, UR10, UR6 ;  /* 0x0000000aff068299 */ /* 0x010fe40008011606 */
[----:B------:R-:W-:Y:S02]  /*70c0*/  @!UP0 USEL UR7, UR38, UR4, !UP2 ;  /* 0x0000000426078287 */ /* 0x000fe4000d000000 */
[----:B------:R-:W-:Y:S04]  /*70d0*/  @!UP0 USEL UR6, UR37, UR6, !UP1 ;  /* 0x0000000625068287 */ /* 0x000fe8000c800000 */
[----:B------:R-:W-:Y:S02]  /*70e0*/  @!UP0 UIADD3 UR4, UPT, UPT, -UR7, UR6, URZ ;  /* 0x0000000607048290 */ /* 0x000fe4000fffe1ff */
[----:B------:R-:W-:Y:S02]  /*70f0*/  @!UP0 UIADD3 UR6, UPT, UPT, UR7, -UR6, URZ ;  /* 0x8000000607068290 */ /* 0x000fe4000fffe0ff */
[----:B------:R-:W-:Y:S02]  /*7100*/  @!UP0 UIMAD UR38, UR4, UR5, UR38 ;  /* 0x00000005042682a4 */ /* 0x000fe4000f8e0226 */
[----:B------:R-:W-:Y:S01]  /*7110*/  @!UP0 UIMAD UR37, UR6, UR14, UR37 ;  /* 0x0000000e062582a4 */ /* 0x000fe2000f8e0225 */
[----:B------:R-:W-:Y:S11]  /*7120*/  @!P0 BRA `(.L_x_130) ;  /* 0x00000000007c8947 */ /* 0x000ff60003800000 */
[----:B------:R-:W2:Y:S01]  /*7130*/  LDCU.64 UR8, c[0x4][0x80] ;  /* 0x01001000ff0877ac */ /* 0x000ea20008000a00 */
[----:B------:R-:W-:Y:S01]  /*7140*/  MOV R16, 0x0 ;  /* 0x0000000000107802 */ /* 0x000fe20000000f00 */
[----:B------:R-:W-:Y:S02]  /*7150*/  HFMA2 R12, -RZ, RZ, 0, 5.9604644775390625e-08 ;  /* 0x00000001ff0c7431 */ /* 0x000fe400000001ff */
[----:B------:R-:W-:Y:S01]  /*7160*/  IMAD.MOV.U32 R8, RZ, RZ, 0x70 ;  /* 0x00000070ff087424 */ /* 0x000fe200078e00ff */
[----:B------:R3:W4:Y:S01]  /*7170*/  LDC.64 R14, c[0x4][R16] ;  /* 0x01000000100e7b82 */ /* 0x0007220000000a00 */
[----:B------:R-:W1:Y:S01]  /*7180*/  LDCU.64 UR6, c[0x4][0x88] ;  /* 0x01001100ff0677ac */ /* 0x000e620008000a00 */
[----:B------:R-:W-:Y:S01]  /*7190*/  IMAD.MOV.U32 R13, RZ, RZ, RZ ;  /* 0x000000ffff0d7224 */ /* 0x000fe200078e00ff */
[----:B------:R-:W1:Y:S01]  /*71a0*/  LDCU.64 UR4, c[0x4][0x8] ;  /* 0x01000100ff0477ac */ /* 0x000e620008000a00 */
[----:B--2---:R-:W-:Y:S01]  /*71b0*/  MOV R5, UR9 ;  /* 0x0000000900057c02 */ /* 0x004fe20008000f00 */
[----:B------:R-:W-:Y:S01]  /*71c0*/  IMAD.U32 R4, RZ, RZ, UR8 ;  /* 0x00000008ff047e24 */ /* 0x000fe2000f8e00ff */
[----:B-1----:R-:W-:Y:S01]  /*71d0*/  MOV R7, UR7 ;  /* 0x0000000700077c02 */ /* 0x002fe20008000f00 */
[----:B------:R-:W-:Y:S01]  /*71e0*/  IMAD.U32 R6, RZ, RZ, UR6 ;  /* 0x00000006ff067e24 */ /* 0x000fe2000f8e00ff */
[----:B------:R-:W-:Y:S01]  /*71f0*/  MOV R11, UR5 ;  /* 0x00000005000b7c02 */ /* 0x000fe20008000f00 */
[----:B------:R-:W-:Y:S02]  /*7200*/  IMAD.U32 R10, RZ, RZ, UR4 ;  /* 0x00000004ff0a7e24 */ /* 0x000fe4000f8e00ff */
[----:B------:R-:W-:Y:S07]  /*7210*/  LEPC R20, `(.L_x_131) ;  /* 0x000000001014794e */ /* 0x000fee0000000000 */
[----:B---345:R-:W-:Y:S05]  /*7220*/  CALL.ABS.NOINC R14 ;  /* 0x000000000e007343 */ /* 0x038fea0003c00000 */
.L_x_131:
[----:B------:R-:W1:Y:S01]  /*7230*/  LDCU.64 UR8, c[0x4][0x80] ;  /* 0x01001000ff0877ac */ /* 0x000e620008000a00 */
[----:B------:R-:W2:Y:S01]  /*7240*/  LDC.64 R16, c[0x4][R16] ;  /* 0x0100000010107b82 */ /* 0x000ea20000000a00 */
[----:B------:R-:W-:Y:S02]  /*7250*/  HFMA2 R12, -RZ, RZ, 0, 5.9604644775390625e-08 ;  /* 0x00000001ff0c7431 */ /* 0x000fe400000001ff */
[----:B------:R-:W-:Y:S02]  /*7260*/  IMAD.MOV.U32 R8, RZ, RZ, 0x70 ;  /* 0x00000070ff087424 */ /* 0x000fe400078e00ff */
[----:B------:R-:W-:Y:S01]  /*7270*/  IMAD.MOV.U32 R13, RZ, RZ, RZ ;  /* 0x000000ffff0d7224 */ /* 0x000fe200078e00ff */
[----:B------:R-:W3:Y:S01]  /*7280*/  LDCU.64 UR6, c[0x4][0x88] ;  /* 0x01001100ff0677ac */ /* 0x000ee20008000a00 */
[----:B------:R-:W4:Y:S01]  /*7290*/  LDCU.64 UR4, c[0x4][0x8] ;  /* 0x01000100ff0477ac */ /* 0x000f220008000a00 */
[----:B-1----:R-:W-:Y:S02]  /*72a0*/  MOV R4, UR8 ;  /* 0x0000000800047c02 */ /* 0x002fe40008000f00 */
[----:B------:R-:W-:Y:S02]  /*72b0*/  MOV R5, UR9 ;  /* 0x0000000900057c02 */ /* 0x000fe40008000f00 */
[----:B---3--:R-:W-:Y:S01]  /*72c0*/  MOV R7, UR7 ;  /* 0x0000000700077c02 */ /* 0x008fe20008000f00 */
[----:B------:R-:W-:Y:S01]  /*72d0*/  IMAD.U32 R6, RZ, RZ, UR6 ;  /* 0x00000006ff067e24 */ /* 0x000fe2000f8e00ff */
[----:B----4-:R-:W-:Y:S01]  /*72e0*/  MOV R11, UR5 ;  /* 0x00000005000b7c02 */ /* 0x010fe20008000f00 */
[----:B------:R-:W-:Y:S02]  /*72f0*/  IMAD.U32 R10, RZ, RZ, UR4 ;  /* 0x00000004ff0a7e24 */ /* 0x000fe4000f8e00ff */
[----:B------:R-:W-:Y:S07]  /*7300*/  LEPC R20, `(.L_x_130) ;  /* 0x000000001014794e */ /* 0x000fee0000000000 */
[----:B--2---:R-:W-:Y:S05]  /*7310*/  CALL.ABS.NOINC R16 ;  /* 0x0000000010007343 */ /* 0x004fea0003c00000 */
.L_x_130:
[----:B------:R-:W-:Y:S05]  /*7320*/  BSYNC.RECONVERGENT B6 ;  /* 0x0000000000067941 */ /* 0x000fea0003800200 */
.L_x_129:
[----:B------:R-:W-:Y:S01]  /*7330*/  R2UR UR4, R48 ;  /* 0x00000000300472ca */ /* 0x000fe200000e0000 */
[----:B------:R-:W-:Y:S01]  /*7340*/  UISETP.NE.U32.AND UP0, UPT, UR62, URZ, UPT ;  /* 0x000000ff3e00728c */ /* 0x000fe2000bf05070 */
[----:B------:R-:W-:Y:S02]  /*7350*/  ISETP.NE.U32.AND P4, PT, R42, RZ, PT ;  /* 0x000000ff2a00720c */ /* 0x000fe40003f85070 */
[----:B------:R-:W-:Y:S01]  /*7360*/  ISETP.NE.U32.AND P2, PT, RZ, UR56, PT ;  /* 0x00000038ff007c0c */ /* 0x000fe2000bf45070 */
[----:B------:R-:W-:Y:S01]  /*7370*/  UISETP.NE.AND.EX UP1, UPT, UR63, URZ, UPT, UP0 ;  /* 0x000000ff3f00728c */ /* 0x000fe2000bf25300 */
[----:B------:R-:W-:Y:S01]  /*7380*/  ISETP.NE.AND.EX P4, PT, R43, RZ, PT, P4 ;  /* 0x000000ff2b00720c */ /* 0x000fe20003f85340 */
[----:B------:R-:W-:Y:S01]  /*7390*/  UPLOP3.LUT UP0, UPT, UPT, UPT, UPT, 0x40, 0x4 ;  /* 0x000000000004789c */ /* 0x000fe20003f0e870 */
[----:B------:R-:W-:Y:S05]  /*73a0*/  ISETP.NE.AND.EX P2, PT, RZ, UR57, PT, P2 ;  /* 0x00000039ff007c0c */ /* 0x000fea000bf45320 */
[----:B------:R-:W-:Y:S06]  /*73b0*/  UISETP.NE.AND UP2, UPT, UR4, URZ, UPT ;  /* 0x000000ff0400728c */ /* 0x000fec000bf45270 */
[----:B------:R-:W-:Y:S05]  /*73c0*/  PLOP3.LUT P1, PT, PT, PT, UP2, 0x80, 0x8 ;  /* 0x000000000008781c */ /* 0x000fea0003f2f028 */
[----:B------:R-:W-:Y:S06]  /*73d0*/  @UP2 UPLOP3.LUT UP0, UPT, UPT, UPT, UP1, 0x80, 0x8 ;  /* 0x000000000008289c */ /* 0x000fec0003f0f010 */
[----:B------:R-:W-:Y:S01]  /*73e0*/  PLOP3.LUT P0, PT, PT, PT, UP0, 0x80, 0x8 ;  /* 0x000000000008781c */ /* 0x000fe20003f0f008 */
[----:B------:R-:W-:Y:S01]  /*73f0*/  @!UPT UIADD3 URZ, UPT, UPT, URZ, URZ, URZ ;  /* 0x000000fffffff290 */ /* 0x000fe2000fffe0ff */
[----:B------:R-:W-:Y:S11]  /*7400*/  BRA.U !UP1, `(.L_x_132) ;  /* 0x00000001093c7547 */ /* 0x000ff6000b800000 */
[----:B------:R-:W-:Y:S01]  /*7410*/  UISETP.NE.U32.AND UP0, UPT, UR56, URZ, UPT ;  /* 0x000000ff3800728c */ /* 0x000fe2000bf05070 */
[----:B-1----:R-:W-:Y:S01]  /*7420*/  HFMA2 R0, -RZ, RZ, 0, 5.9604644775390625e-08 ;  /* 0x00000001ff007431 */ /* 0x002fe200000001ff */
[----:B------:R-:W1:Y:S01]  /*7430*/  LDCU.64 UR8, c[0x0][0x358] ;  /* 0x00006b00ff0877ac */ /* 0x000e620008000a00 */
[----:B------:R-:W-:Y:S01]  /*7440*/  IMAD.MOV.U32 R45, RZ, RZ, 0x1 ;  /* 0x00000001ff2d7424 */ /* 0x000fe200078e00ff */
[----:B------:R-:W-:Y:S06]  /*7450*/  UISETP.NE.AND.EX UP0, UPT, UR57, URZ, UPT, UP0 ;  /* 0x000000ff3900728c */ /* 0x000fec000bf05300 */
[----:B------:R-:W-:Y:S05]  /*7460*/  PLOP3.LUT P3, PT, PT, PT, UP0, 0x80, 0x8 ;  /* 0x000000000008781c */ /* 0x000fea0003f6f008 */
[----:B------:R-:W2:Y:S01]  /*7470*/  @UP0 LDCU.64 UR4, c[0x0][0x888] ;  /* 0x00011100ff0407ac */ /* 0x000ea20008000a00 */
[----:B------:R-:W-:Y:S07]  /*7480*/  @UP0 UIMAD UR6, UR36, UR62, URZ ;  /* 0x0000003e240602a4 */ /* 0x000fee000f8e02ff */
[----:B------:R-:W-:Y:S01]  /*7490*/  @!P3 PRMT R45, R0, 0x7610, R45 ;  /* 0x00007610002db816 */ /* 0x000fe2000000002d */
[----:B--2---:R-:W-:Y:S06]  /*74a0*/  @UP0 UIMAD.WIDE UR4, UR6, 0x4, UR4 ;  /* 0x00000004060408a5 */ /* 0x004fec000f8e0204 */
[----:B------:R-:W-:Y:S01]  /*74b0*/  IMAD.U32 R4, RZ, RZ, UR4 ;  /* 0x00000004ff047e24 */ /* 0x000fe2000f8e00ff */
[----:B------:R-:W-:Y:S04]  /*74c0*/  MOV R5, UR5 ;  /* 0x0000000500057c02 */ /* 0x000fe80008000f00 */
[----:B------:R-:W2:Y:S01]  /*74d0*/  @!UP0 LDCU UR4, c[0x0][0x880] ;  /* 0x00011000ff0487ac */ /* 0x000ea20008000800 */
[----:B-1---5:R3:W5:Y:S02]  /*74e0*/  @P3 LDG.E R25, desc[UR8][R4.64] ;  /* 0x0000000804193981 */ /* 0x022764000c1e1900 */
[----:B--23--:R-:W-:Y:S02]  /*74f0*/  @!P3 IMAD.U32 R25, RZ, RZ, UR4 ;  /* 0x00000004ff19be24 */ /* 0x00cfe4000f8e00ff */
.L_x_132:
[----:B------:R-:W-:Y:S05]  /*7500*/  @!P4 BRA `(.L_x_133) ;  /* 0x000000000024c947 */ /* 0x000fea0003800000 */
[----:B------:R-:W-:Y:S01]  /*7510*/  ISETP.NE.U32.AND P3, PT, R40, RZ, PT ;  /* 0x000000ff2800720c */ /* 0x000fe20003f65070 */
[----:B------:R-:W2:Y:S03]  /*7520*/  LDCU.64 UR4, c[0x0][0x358] ;  /* 0x00006b00ff0477ac */ /* 0x000ea60008000a00 */
[----:B------:R-:W-:Y:S11]  /*7530*/  ISETP.NE.AND.EX P3, PT, R41, RZ, PT, P3 ;  /* 0x000000ff2900720c */ /* 0x000ff60003f65330 */
[----:B------:R-:W-:Y:S02]  /*7540*/  @!UPT UIADD3 URZ, UPT, UPT, URZ, URZ, URZ ;  /* 0x000000fffffff290 */ /* 0x000fe4000fffe0ff */
[----:B------:R-:W3:Y:S01]  /*7550*/  @P3 LDC.64 R4, c[0x0][0x8a8] ;  /* 0x00022a00ff043b82 */ /* 0x000ee20000000a00 */
[----:B-1----:R-:W-:Y:S04]  /*7560*/  @P3 IMAD R0, R42, UR36, RZ ;  /* 0x000000242a003c24 */ /* 0x002fe8000f8e02ff */
[----:B---3--:R-:W-:Y:S05]  /*7570*/  @P3 IMAD.WIDE R4, R0, 0x4, R4 ;  /* 0x0000000400043825 */ /* 0x008fea00078e0204 */
[----:B--2--5:R2:W5:Y:S02]  /*7580*/  @P3 LDG.E R23, desc[UR4][R4.64] ;  /* 0x0000000404173981 */ /* 0x024564000c1e1900 */
[----:B--2---:R-:W3:Y:S02]  /*7590*/  @!P3 LDC R23, c[0x0][0x8a0] ;  /* 0x00022800ff17bb82 */ /* 0x004ee40000000800 */
.L_x_133:
[----:B-----5:R-:W-:Y:S01]  /*75a0*/  FSETP.NEU.AND P3, PT, R25, RZ, PT ;  /* 0x000000ff1900720b */ /* 0x020fe20003f6d000 */
[----:B------:R-:W-:Y:S01]  /*75b0*/  IMAD.SHL.U32 R60, R44, 0x2, RZ ;  /* 0x000000022c3c7824 */ /* 0x000fe200078e00ff */
[----:B------:R-:W-:Y:S01]  /*75c0*/  SEL R5, RZ, 0xffffffff, P2 ;  /* 0xffffffffff057807 */ /* 0x000fe20001000000 */
[----:B------:R-:W-:Y:S01]  /*75d0*/  BSSY B1, `(.L_x_134) ;  /* 0x0000035000017945 */ /* 0x000fe20003800000 */
[----:B------:R-:W-:Y:S01]  /*75e0*/  @P1 LOP3.LUT P2, RZ, R45, 0xff, RZ, 0xc0, !PT ;  /* 0x000000ff2dff1812 */ /* 0x000fe2000784c0ff */
[----:B------:R-:W-:Y:S01]  /*75f0*/  VIADD R59, R60, UR44 ;  /* 0x0000002c3c3b7c36 */ /* 0x000fe20008000000 */
[----:B-1----:R-:W-:Y:S01]  /*7600*/  @P1 SEL R0, RZ, 0xffffffff, P3 ;  /* 0xffffffffff001807 */ /* 0x002fe20001800000 */
[----:B------:R-:W-:Y:S01]  /*7610*/  IMAD.MOV.U32 R61, RZ, RZ, 0x1 ;  /* 0x00000001ff3d7424 */ /* 0x000fe200078e00ff */
[----:B------:R-:W-:Y:S01]  /*7620*/  LOP3.LUT R54, R54, 0x1, RZ, 0x3c, !PT ;  /* 0x0000000136367812 */ /* 0x000fe200078e3cff */
[----:B------:R-:W-:Y:S01]  /*7630*/  IMAD.MOV.U32 R27, RZ, RZ, RZ ;  /* 0x000000ffff1b7224 */ /* 0x000fe200078e00ff */
[----:B------:R-:W-:Y:S02]  /*7640*/  @P0 SEL R0, R5, R0, !P2 ;  /* 0x0000000005000207 */ /* 0x000fe40005000000 */
[----:B------:R-:W-:Y:S02]  /*7650*/  CS2R R38, SRZ ;  /* 0x0000000000267805 */ /* 0x000fe4000001ff00 */
[----:B------:R-:W-:Y:S02]  /*7660*/  LEA R26, R22, UR44, 0x3 ;  /* 0x0000002c161a7c11 */ /* 0x000fe4000f8e18ff */
[----:B------:R-:W-:Y:S02]  /*7670*/  CS2R R36, SRZ ;  /* 0x0000000000247805 */ /* 0x000fe4000001ff00 */
[----:B------:R-:W-:Y:S02]  /*7680*/  @P1 LOP3.LUT R0, R0, 0x1, RZ, 0xc0, !PT ;  /* 0x0000000100001812 */ /* 0x000fe400078ec0ff */
[----:B------:R-:W-:Y:S02]  /*7690*/  CS2R R30, SRZ ;  /* 0x00000000001e7805 */ /* 0x000fe4000001ff00 */
[----:B------:R-:W-:Y:S02]  /*76a0*/  SHF.L.U32 R3, R53, 0x1f, RZ ;  /* 0x0000001f35037819 */ /* 0x000fe400000006ff */
[----:B------:R-:W-:Y:S02]  /*76b0*/  CS2R R28, SRZ ;  /* 0x00000000001c7805 */ /* 0x000fe4000001ff00 */
[----:B------:R-:W-:Y:S01]  /*76c0*/  ISETP.NE.U32.OR P5, PT, R0, 0x1, !P1 ;  /* 0x000000010000780c */ /* 0x000fe20004fa5470 */
[----:B------:R-:W-:Y:S01]  /*76d0*/  IMAD.IADD R58, R55, 0x1, R59 ;  /* 0x00000001373a7824 */ /* 0x000fe200078e023b */
[----:B------:R-:W-:Y:S02]  /*76e0*/  PLOP3.LUT P2, PT, PT, PT, UP1, 0x80, 0x8 ;  /* 0x000000000008781c */ /* 0x000fe40003f4f018 */
[----:B------:R-:W-:Y:S02]  /*76f0*/  LOP3.LUT P4, R50, R45, 0xff, RZ, 0xc0, !PT ;  /* 0x000000ff2d327812 */ /* 0x000fe4000788c0ff */
[----:B------:R-:W-:Y:S02]  /*7700*/  SEL R4, RZ, 0xffffffff, P3 ;  /* 0xffffffffff047807 */ /* 0x000fe40001800000 */
[----:B------:R-:W-:Y:S02]  /*7710*/  LEA.HI R24, R22, R22, RZ, 0x1 ;  /* 0x0000001616187211 */ /* 0x000fe400078f08ff */
[----:B------:R-:W-:Y:S03]  /*7720*/  P2R R57, PR, RZ, 0x20 ;  /* 0x00000020ff397803 */ /* 0x000fe60000000000 */
[----:B------:R-:W-:Y:S02]  /*7730*/  @P5 SHF.L.U32 R0, R54, 0x1f, RZ ;  /* 0x0000001f36005819 */ /* 0x000fe400000006ff */
[----:B------:R-:W-:Y:S02]  /*7740*/  @P2 SEL R4, R5, R4, !P4 ;  /* 0x0000000405042207 */ /* 0x000fe40006000000 */
[----:B------:R1:W2:Y:S02]  /*7750*/  @P5 SYNCS.PHASECHK.TRANS64.TRYWAIT P1, [UR44+0x2a0], R0 ;  /* 0x0002a000ff0055a7 */ /* 0x0002a4000802112c */
[----:B------:R-:W-:Y:S04]  /*7760*/  LOP3.LUT R4, R4, 0x1, RZ, 0xc0, !PT ;  /* 0x0000000104047812 */ /* 0x000fe800078ec0ff */
[----:B------:R-:W-:Y:S04]  /*7770*/  ISETP.NE.U32.AND P2, PT, R4, 0x1, PT ;  /* 0x000000010400780c */ /* 0x000fe80003f45070 */
[----:B------:R-:W-:Y:S01]  /*7780*/  P2R R62, PR, RZ, 0x4 ;  /* 0x00000004ff3e7803 */ /* 0x000fe20000000000 */
[----:B------:R4:W3:Y:S01]  /*7790*/  SYNCS.PHASECHK.TRANS64.TRYWAIT P0, [R26+URZ+0x300], R3 ;  /* 0x000300031a0075a7 */ /* 0x0008e200080011ff */
[----:B-1----:R-:W-:Y:S02]  /*77a0*/  SHF.R.U32.HI R0, RZ, 0x1, R24 ;  /* 0x00000001ff007819 */ /* 0x002fe40000011618 */
[----:B------:R-:W-:Y:S03]  /*77b0*/  LOP3.LUT R24, R24, 0xffe, RZ, 0xc0, !PT ;  /* 0x00000ffe18187812 */ /* 0x000fe600078ec0ff */
[----:B------:R-:W-:Y:S02]  /*77c0*/  IMAD R0, R0, 0x60, R2 ;  /* 0x0000006000007824 */ /* 0x000fe400078e0202 */
[----:B------:R-:W-:Y:S04]  /*77d0*/  IMAD.IADD R24, R22, 0x1, -R24 ;  /* 0x0000000116187824 */ /* 0x000fe800078e0a18 */
[----:B------:R-:W-:Y:S01]  /*77e0*/  IMAD R24, R24, 0x100000, R0 ;  /* 0x0010000018187824 */ /* 0x000fe200078e0200 */
[----:B--2---:R-:W-:Y:S01]  /*77f0*/  @P5 SEL R61, RZ, 0x1, !P1 ;  /* 0x00000001ff3d5807 */ /* 0x004fe20004800000 */
[----:B----4-:R-:W-:Y:S06]  /*7800*/  @!P5 BRA `(.L_x_135) ;  /* 0x000000000044d947 */ /* 0x010fec0003800000 */
[----:B------:R-:W-:Y:S01]  /*7810*/  IMAD.MOV.U32 R38, RZ, RZ, RZ ;  /* 0x000000ffff267224 */ /* 0x000fe200078e00ff */
[----:B------:R-:W-:Y:S01]  /*7820*/  ISETP.NE.AND P1, PT, R61, RZ, PT ;  /* 0x000000ff3d00720c */ /* 0x000fe20003f25270 */
[----:B------:R-:W-:Y:S01]  /*7830*/  BSSY B0, `(.L_x_136) ;  /* 0x0000008000007945 */ /* 0x000fe20003800000 */
[----:B------:R-:W-:Y:S02]  /*7840*/  CS2R R30, SRZ ;  /* 0x00000000001e7805 */ /* 0x000fe4000001ff00 */
[----:B------:R-:W-:Y:S02]  /*7850*/  CS2R R28, SRZ ;  /* 0x00000000001c7805 */ /* 0x000fe4000001ff00 */
[----:B------:R-:W-:Y:S07]  /*7860*/  CS2R R36, SRZ ;  /* 0x0000000000247805 */ /* 0x000fee000001ff00 */
[----:B------:R-:W-:Y:S05]  /*7870*/  @P1 BRA `(.L_x_137) ;  /* 0x00000000000c1947 */ /* 0x000fea0003800000 */
[----:B------:R-:W-:Y:S04]  /*7880*/  SHF.L.U32 R4, R54, 0x1f, RZ ;  /* 0x0000001f36047819 */ /* 0x000fe800000006ff */
[----:B------:R-:W1:Y:S02]  /*7890*/  SYNCS.PHASECHK.TRANS64.TRYWAIT P1, [UR44+0x2a0], R4 ;  /* 0x0002a004ff0075a7 */ /* 0x000e64000802112c */
[----:B-1----:R-:W-:Y:S05]  /*78a0*/  @!P1 BRA `(.L_x_138) ;  /* 0x0000003400049947 */ /* 0x002fea0003800000 */
.L_x_137:
[----:B------:R-:W-:Y:S05]  /*78b0*/  BSYNC B0 ;  /* 0x0000000000007941 */ /* 0x000fea0003800000 */
.L_x_136:
[----:B------:R-:W-:Y:S01]  /*78c0*/  ISETP.NE.AND P1, PT, R62, RZ, PT ;  /* 0x000000ff3e00720c */ /* 0x000fe20003f25270 */
[----:B------:R-:W-:Y:S11]  /*78d0*/  HFMA2 R27, -RZ, RZ, 0, 5.9604644775390625e-08 ;  /* 0x00000001ff1b7431 */ /* 0x000ff600000001ff */
[----:B------:R-:W-:Y:S01]  /*78e0*/  @!UPT UIADD3 URZ, UPT, UPT, URZ, URZ, URZ ;  /* 0x000000fffffff290 */ /* 0x000fe2000fffe0ff */
[----:B------:R-:W-:Y:S05]  /*78f0*/  @P1 WARPSYNC.ALL ;  /* 0x0000000000001948 */ /* 0x000fea0003800000 */
[----:B------:R2:W4:Y:S04]  /*7900*/  @P1 LDSM.16.M88.4 R28, [R60+UR44+0x400] ;  /* 0x0004002c3c1c183b */ /* 0x0005280008000200 */
[----:B------:R2:W1:Y:S02]  /*7910*/  @P1 LDSM.16.M88.4 R36, [R58+0x400] ;  /* 0x000400003a24183b */ /* 0x0004640000000200 */
.L_x_135:
[----:B------:R-:W-:Y:S05]  /*7920*/  BSYNC B1 ;  /* 0x0000000000017941 */ /* 0x000fea0003800000 */
.L_x_134:
[----:B-1----:R-:W-:Y:S04]  /*7930*/  SHF.R.U32.HI R0, RZ, 0x15, R24 ;  /* 0x00000015ff007819 */ /* 0x002fe80000011618 */
[----:B------:R-:W-:Y:S01]  /*7940*/  LOP3.LUT P1, RZ, R0, 0x3, R46, 0x48, !PT ;  /* 0x0000000300ff7812 */ /* 0x000fe2000782482e */
[----:B------:R-:W-:Y:S01]  /*7950*/  @!UPT UIADD3 URZ, UPT, UPT, URZ, URZ, URZ ;  /* 0x000000fffffff290 */ /* 0x000fe2000fffe0ff */
[----:B---3--:R-:W-:Y:S11]  /*7960*/  @P0 BRA `(.L_x_139) ;  /* 0x0000000000080947 */ /* 0x008ff60003800000 */
[----:B------:R-:W1:Y:S02]  /*7970*/  SYNCS.PHASECHK.TRANS64.TRYWAIT P0, [R26+URZ+0x300], R3 ;  /* 0x000300031a0075a7 */ /* 0x000e6400080011ff */
[----:B-1----:R-:W-:Y:S05]  /*7980*/  @!P0 BRA `(.L_x_140) ;  /* 0x0000003000e48947 */ /* 0x002fea0003800000 */
.L_x_139:
[----:B------:R-:W-:Y:S05]  /*7990*/  @!P1 BRA `(.L_x_141) ;  /* 0x0000000000409947 */ /* 0x000fea0003800000 */
[----:B------:R-:W3:Y:S01]  /*79a0*/  LDCU.64 UR8, c[0x4][0x70] ;  /* 0x01000e00ff0877ac */ /* 0x000ee20008000a00 */
[----:B------:R-:W-:Y:S01]  /*79b0*/  MOV R15, 0x0 ;  /* 0x00000000000f7802 */ /* 0x000fe20000000f00 */
[----:B------:R-:W-:Y:S02]  /*79c0*/  HFMA2 R12, -RZ, RZ, 0, 5.9604644775390625e-08 ;  /* 0x00000001ff0c7431 */ /* 0x000fe400000001ff */
[----:B------:R-:W-:Y:S02]  /*79d0*/  IMAD.MOV.U32 R8, RZ, RZ, 0x192 ;  /* 0x00000192ff087424 */ /* 0x000fe400078e00ff */
[----:B------:R-:W-:Y:S01]  /*79e0*/  IMAD.MOV.U32 R13, RZ, RZ, RZ ;  /* 0x000000ffff0d7224 */ /* 0x000fe200078e00ff */
[----:B------:R-:W5:Y:S01]  /*79f0*/  LDCU.64 UR6, c[0x4][0x78] ;  /* 0x01000f00ff0677ac */ /* 0x000f620008000a00 */
[----:B------:R-:W1:Y:S01]  /*7a00*/  LDC.64 R14, c[0x4][R15] ;  /* 0x010000000f0e7b82 */ /* 0x000e620000000a00 */
[----:B------:R-:W2:Y:S01]  /*7a10*/  LDCU.64 UR4, c[0x4][0x10] ;  /* 0x01000200ff0477ac */ /* 0x000ea20008000a00 */
[----:B---3--:R-:W-:Y:S01]  /*7a20*/  MOV R5, UR9 ;  /* 0x0000000900057c02 */ /* 0x008fe20008000f00 */
[----:B------:R-:W-:Y:S01]  /*7a30*/  IMAD.U32 R4, RZ, RZ, UR8 ;  /* 0x00000008ff047e24 */ /* 0x000fe2000f8e00ff */
[----:B-----5:R-:W-:Y:S01]  /*7a40*/  MOV R7, UR7 ;  /* 0x0000000700077c02 */ /* 0x020fe20008000f00 */
[----:B------:R-:W-:Y:S01]  /*7a50*/  IMAD.U32 R6, RZ, RZ, UR6 ;  /* 0x00000006ff067e24 */ /* 0x000fe2000f8e00ff */
[----:B--2---:R-:W-:Y:S01]  /*7a60*/  MOV R11, UR5 ;  /* 0x00000005000b7c02 */ /* 0x004fe20008000f00 */
[----:B------:R-:W-:Y:S02]  /*7a70*/  IMAD.U32 R10, RZ, RZ, UR4 ;  /* 0x00000004ff0a7e24 */ /* 0x000fe4000f8e00ff */
[----:B------:R-:W-:Y:S07]  /*7a80*/  LEPC R20, `(.L_x_141) ;  /* 0x000000001014794e */ /* 0x000fee0000000000 */
[----:B-1--4-:R-:W-:Y:S05]  /*7a90*/  CALL.ABS.NOINC R14 ;  /* 0x000000000e007343 */ /* 0x012fea0003c00000 */
.L_x_141:
[----:B------:R-:W-:Y:S05]  /*7aa0*/  WARPSYNC.ALL ;  /* 0x0000000000007948 */ /* 0x000fea0003800000 */
[----:B------:R-:W-:Y:S01]  /*7ab0*/  R2UR UR4, R24 ;  /* 0x00000000180472ca */ /* 0x000fe200000e0000 */
[--C-:B----4-:R-:W-:Y:S01]  /*7ac0*/  HADD2.F32 R20, -RZ, R28.reuse.H0_H0 ;  /* 0x2000001cff147230 */ /* 0x110fe20000004100 */
[----:B------:R-:W-:Y:S01]  /*7ad0*/  ISETP.NE.AND P0, PT, R56, RZ, PT ;  /* 0x000000ff3800720c */ /* 0x000fe20003f05270 */
[--C-:B------:R-:W-:Y:S01]  /*7ae0*/  HADD2.F32 R21, -RZ, R29.reuse.H1_H1 ;  /* 0x3000001dff157230 */ /* 0x100fe20000004100 */
[----:B------:R-:W-:Y:S09]  /*7af0*/  BSSY.RECONVERGENT B0, `(.L_x_142) ;  /* 0x000004c000007945 */ /* 0x000ff20003800200 */
[----:B------:R-:W3:Y:S02]  /*7b00*/  LDTM.16dp256bit.x4 R4, tmem[UR4] ;  /* 0x00000004000479ee */ /* 0x000ee40008120000 */
[C---:B---3--:R-:W-:Y:S01]  /*7b10*/  FMUL R0, R23.reuse, R4 ;  /* 0x0000000417007220 */ /* 0x048fe20000400000 */
[----:B------:R-:W-:Y:S02]  /*7b20*/  HADD2.F32 R4, -RZ, R28.H1_H1 ;  /* 0x3000001cff047230 */ /* 0x000fe40000004100 */
[C---:B-1----:R-:W-:Y:S01]  /*7b30*/  FMUL R3, R23.reuse, R5 ;  /* 0x0000000517037220 */ /* 0x042fe20000400000 */
[----:B------:R-:W-:Y:S01]  /*7b40*/  FMUL R6, R23, R6 ;  /* 0x0000000617067220 */ /* 0x000fe20000400000 */
[C---:B------:R-:W-:Y:S01]  /*7b50*/  FFMA R0, R25.reuse, R20, R0 ;  /* 0x0000001419007223 */ /* 0x040fe20000000000 */
[----:B------:R-:W-:Y:S02]  /*7b60*/  HADD2.F32 R20, -RZ, R29.H0_H0 ;  /* 0x2000001dff147230 */ /* 0x000fe40000004100 */
[----:B------:R-:W-:Y:S01]  /*7b70*/  FFMA R3, R25, R4, R3 ;  /* 0x0000000419037223 */ /* 0x000fe20000000003 */
[C---:B------:R-:W-:Y:S01]  /*7b80*/  FMUL R4, R23.reuse, R8 ;  /* 0x0000000817047220 */ /* 0x040fe20000400000 */
[C---:B------:R-:W-:Y:S01]  /*7b90*/  FMUL R8, R23.reuse, R12 ;  /* 0x0000000c17087220 */ /* 0x040fe20000400000 */
[----:B------:R-:W-:Y:S01]  /*7ba0*/  FMUL R12, R23, R16 ;  /* 0x00000010170c7220 */ /* 0x000fe20000400000 */
[----:B------:R-:W-:Y:S01]  /*7bb0*/  FFMA R6, R25, R20, R6 ;  /* 0x0000001419067223 */ /* 0x000fe20000000006 */
[--C-:B------:R-:W-:Y:S01]  /*7bc0*/  HADD2.F32 R16, -RZ, R30.reuse.H0_H0 ;  /* 0x2000001eff107230 */ /* 0x100fe20000004100 */
[----:B------:R-:W-:Y:S01]  /*7bd0*/  F2FP.F16.F32.PACK_AB R32, R3, R0 ;  /* 0x000000000320723e */ /* 0x000fe200000000ff */
[C---:B------:R-:W-:Y:S01]  /*7be0*/  FMUL R7, R23.reuse, R7 ;  /* 0x0000000717077220 */ /* 0x040fe20000400000 */
[----:B------:R-:W-:Y:S02]  /*7bf0*/  HADD2.F32 R0, -RZ, R30.H1_H1 ;  /* 0x3000001eff007230 */ /* 0x000fe40000004100 */
[----:B------:R-:W-:Y:S01]  /*7c00*/  FMUL R5, R23, R9 ;  /* 0x0000000917057220 */ /* 0x000fe20000400000 */
[--C-:B------:R-:W-:Y:S02]  /*7c10*/  HADD2.F32 R3, -RZ, R31.reuse.H0_H0 ;  /* 0x2000001fff037230 */ /* 0x100fe40000004100 */
[C---:B------:R-:W-:Y:S01]  /*7c20*/  FFMA R7, R25.reuse, R21, R7 ;  /* 0x0000001519077223 */ /* 0x040fe20000000007 */
[----:B------:R-:W-:Y:S01]  /*7c30*/  FFMA R4, R25, R16, R4 ;  /* 0x0000001019047223 */ /* 0x000fe20000000004 */
[----:B------:R-:W-:Y:S01]  /*7c40*/  FMUL R10, R23, R10 ;  /* 0x0000000a170a7220 */ /* 0x000fe20000400000 */
[----:B------:R-:W-:Y:S01]  /*7c50*/  FFMA R5, R25, R0, R5 ;  /* 0x0000000019057223 */ /* 0x000fe20000000005 */
[----:B------:R-:W-:Y:S02]  /*7c60*/  HADD2.F32 R16, -RZ, R31.H1_H1 ;  /* 0x3000001fff107230 */ /* 0x000fe40000004100 */
[----:B------:R-:W-:Y:S01]  /*7c70*/  FMUL R11, R23, R11 ;  /* 0x0000000b170b7220 */ /* 0x000fe20000400000 */
[----:B------:R-:W-:Y:S01]  /*7c80*/  FFMA R10, R25, R3, R10 ;  /* 0x00000003190a7223 */ /* 0x000fe2000000000a */
[--C-:B------:R-:W-:Y:S02]  /*7c90*/  HADD2.F32 R0, -RZ, R36.reuse.H0_H0 ;  /* 0x20000024ff007230 */ /* 0x100fe40000004100 */
[----:B------:R-:W-:Y:S01]  /*7ca0*/  FMUL R9, R23, R13 ;  /* 0x0000000d17097220 */ /* 0x000fe20000400000 */
[----:B------:R-:W-:Y:S01]  /*7cb0*/  HADD2.F32 R3, -RZ, R36.H1_H1 ;  /* 0x30000024ff037230 */ /* 0x000fe20000004100 */
[----:B------:R-:W-:Y:S01]  /*7cc0*/  F2FP.F16.F32.PACK_AB R33, R7, R6 ;  /* 0x000000060721723e */ /* 0x000fe200000000ff */
[C---:B------:R-:W-:Y:S01]  /*7cd0*/  FFMA R11, R25.reuse, R16, R11 ;  /* 0x00000010190b7223 */ /* 0x040fe2000000000b */
[--C-:B------:R-:W-:Y:S02]  /*7ce0*/  HADD2.F32 R6, -RZ, R37.reuse.H0_H0 ;  /* 0x20000025ff067230 */ /* 0x100fe40000004100 */
[----:B------:R-:W-:Y:S01]  /*7cf0*/  FFMA R8, R25, R0, R8 ;  /* 0x0000000019087223 */ /* 0x000fe20000000008 */
[----:B------:R-:W-:Y:S01]  /*7d00*/  FMUL R14, R23, R14 ;  /* 0x0000000e170e7220 */ /* 0x000fe20000400000 */
[----:B------:R-:W-:Y:S01]  /*7d10*/  FFMA R9, R25, R3, R9 ;  /* 0x0000000319097223 */ /* 0x000fe20000000009 */
[----:B------:R-:W-:Y:S01]  /*7d20*/  HADD2.F32 R0, -RZ, R37.H1_H1 ;  /* 0x30000025ff007230 */ /* 0x000fe20000004100 */
[----:B------:R-:W-:Y:S01]  /*7d30*/  F2FP.F16.F32.PACK_AB R34, R5, R4 ;  /* 0x000000040522723e */ /* 0x000fe200000000ff */
[----:B------:R-:W-:Y:S01]  /*7d40*/  FMUL R15, R23, R15 ;  /* 0x0000000f170f7220 */ /* 0x000fe20000400000 */
[--C-:B------:R-:W-:Y:S02]  /*7d50*/  HADD2.F32 R3, -RZ, R38.reuse.H0_H0 ;  /* 0x20000026ff037230 */ /* 0x100fe40000004100 */
[----:B------:R-:W-:Y:S01]  /*7d60*/  FFMA R14, R25, R6, R14 ;  /* 0x00000006190e7223 */ /* 0x000fe2000000000e */
[----:B------:R-:W-:Y:S02]  /*7d70*/  HADD2.F32 R4, -RZ, R38.H1_H1 ;  /* 0x30000026ff047230 */ /* 0x000fe40000004100 */
[C---:B------:R-:W-:Y:S01]  /*7d80*/  FMUL R13, R23.reuse, R17 ;  /* 0x00000011170d7220 */ /* 0x040fe20000400000 */
[--C-:B------:R-:W-:Y:S02]  /*7d90*/  HADD2.F32 R5, -RZ, R39.reuse.H0_H0 ;  /* 0x20000027ff057230 */ /* 0x100fe40000004100 */
[----:B------:R-:W-:Y:S01]  /*7da0*/  FMUL R18, R23, R18 ;  /* 0x0000001217127220 */ /* 0x000fe20000400000 */
[----:B------:R-:W-:Y:S02]  /*7db0*/  HADD2.F32 R6, -RZ, R39.H1_H1 ;  /* 0x30000027ff067230 */ /* 0x000fe40000004100 */
[----:B------:R-:W-:Y:S01]  /*7dc0*/  FFMA R15, R25, R0, R15 ;  /* 0x00000000190f7223 */ /* 0x000fe2000000000f */
[----:B------:R-:W-:Y:S01]  /*7dd0*/  FMUL R19, R23, R19 ;  /* 0x0000001317137220 */ /* 0x000fe20000400000 */
[C---:B------:R-:W-:Y:S01]  /*7de0*/  FFMA R12, R25.reuse, R3, R12 ;  /* 0x00000003190c7223 */ /* 0x040fe2000000000c */
[C---:B------:R-:W-:Y:S01]  /*7df0*/  FFMA R13, R25.reuse, R4, R13 ;  /* 0x00000004190d7223 */ /* 0x040fe2000000000d */
[C---:B------:R-:W-:Y:S01]  /*7e00*/  FFMA R18, R25.reuse, R5, R18 ;  /* 0x0000000519127223 */ /* 0x040fe20000000012 */
[----:B------:R-:W-:Y:S01]  /*7e10*/  FFMA R19, R25, R6, R19 ;  /* 0x0000000619137223 */ /* 0x000fe20000000013 */
[----:B------:R-:W-:Y:S02]  /*7e20*/  F2FP.F16.F32.PACK_AB R35, R11, R10 ;  /* 0x0000000a0b23723e */ /* 0x000fe400000000ff */
[----:B------:R-:W-:Y:S02]  /*7e30*/  F2FP.F16.F32.PACK_AB R8, R9, R8 ;  /* 0x000000080908723e */ /* 0x000fe400000000ff */
[----:B------:R-:W-:Y:S01]  /*7e40*/  F2FP.F16.F32.PACK_AB R9, R15, R14 ;  /* 0x0000000e0f09723e */ /* 0x000fe200000000ff */
[----:B------:R1:W-:Y:S01]  /*7e50*/  STSM.16.M88.4 [R59+0x400], R32 ;  /* 0x000400203b007844 */ /* 0x0003e20000000200 */
[----:B------:R-:W-:Y:S02]  /*7e60*/  F2FP.F16.F32.PACK_AB R10, R13, R12 ;  /* 0x0000000c0d0a723e */ /* 0x000fe400000000ff */
[----:B------:R-:W-:Y:S05]  /*7e70*/  F2FP.F16.F32.PACK_AB R11, R19, R18 ;  /* 0x00000012130b723e */ /* 0x000fea00000000ff */
[----:B------:R1:W-:Y:S01]  /*7e80*/  STSM.16.M88.4 [R58+0x400], R8 ;  /* 0x000400083a007844 */ /* 0x0003e20000000200 */
[----:B------:R-:W-:Y:S01]  /*7e90*/  @!PT LDS RZ, [RZ] ;  /* 0x00000000fffff984 */ /* 0x000fe20000000800 */
[----:B------:R-:W-:Y:S01]  /*7ea0*/  @!PT LDS RZ, [RZ] ;  /* 0x00000000fffff984 */ /* 0x000fe20000000800 */
[----:B------:R-:W-:Y:S01]  /*7eb0*/  @!PT LDS RZ, [RZ] ;  /* 0x00000000fffff984 */ /* 0x000fe20000000800 */
[----:B------:R-:W-:Y:S01]  /*7ec0*/  @!PT LDS RZ, [RZ] ;  /* 0x00000000fffff984 */ /* 0x000fe20000000800 */
[----:B------:R3:W-:Y:S07]  /*7ed0*/  MEMBAR.ALL.CTA ;  /* 0x0000000000007992 */ /* 0x0007ee0000008000 */
[----:B---3--:R-:W3:Y:S02]  /*7ee0*/  FENCE.VIEW.ASYNC.S ;  /* 0x00000000000073c6 */ /* 0x008ee40000000000 */
[----:B---3--:R-:W-:Y:S06]  /*7ef0*/  BAR.SYNC.DEFER_BLOCKING 0x1, 0x80 ;  /* 0x0042000000007b1d */ /* 0x008fec0000010000 */
[----:B------:R-:W-:Y:S05]  /*7f00*/  @P0 BRA `(.L_x_143) ;  /* 0x0000000000280947 */ /* 0x000fea0003800000 */
[----:B------:R-:W3:Y:S01]  /*7f10*/  LDCU.64 UR6, c[0x0][0x348] ;  /* 0x00006900ff0677ac */ /* 0x000ee20008000a00 */
[----:B------:R-:W-:Y:S01]  /*7f20*/  UIADD3 UR4, UPT, UPT, UR44, 0x400, URZ ;  /* 0x000004002c047890 */ /* 0x000fe2000fffe0ff */
[----:B------:R-:W-:Y:S05]  /*7f30*/  UMOV UR51, UR36 ;  /* 0x0000002400337c82 */ /* 0x000fea0008000000 */
[----:B------:R-:W-:Y:S04]  /*7f40*/  MOV R49, UR4 ;  /* 0x0000000400317c02 */ /* 0x000fe80008000f00 */
[----:B------:R-:W-:Y:S01]  /*7f50*/  R2UR UR48, R49 ;  /* 0x00000000313072ca */ /* 0x000fe200000e0000 */
[----:B---3--:R-:W-:Y:S04]  /*7f60*/  UIADD3 UR4, UP0, UPT, UR6, 0x680, URZ ;  /* 0x0000068006047890 */ /* 0x008fe8000ff1e0ff */
[----:B------:R-:W-:Y:S09]  /*7f70*/  UIADD3.X UR5, UPT, UPT, URZ, UR7, URZ, UP0, !UPT ;  /* 0x00000007ff057290 */ /* 0x000ff200087fe4ff */
[----:B------:R3:W-:Y:S01]  /*7f80*/  UTMASTG.3D [UR48], [UR4] ;  /* 0x00000030040073b5 */ /* 0x0007e20008010000 */
[----:B------:R0:W-:Y:S01]  /*7f90*/  UTMACMDFLUSH ;  /* 0x00000000000079b7 */ /* 0x0001e20000000000 */
[----:B---3--:R-:W-:Y:S04]  /*7fa0*/  DEPBAR.LE SB0, 0x1 ;  /* 0x000080400000791a */ /* 0x008fe80000000000 */
.L_x_143:
[----:B------:R-:W-:Y:S05]  /*7fb0*/  BSYNC.RECONVERGENT B0 ;  /* 0x0000000000007941 */ /* 0x000fea0003800200 */
.L_x_142:
[----:B------:R-:W-:Y:S01]  /*7fc0*/  BAR.SYNC.DEFER_BLOCKING 0x1, 0x80 ;  /* 0x0042000000007b1d */ /* 0x000fe20000010000 */
[----:B------:R-:W-:Y:S01]  /*7fd0*/  ISETP.NE.AND P1, PT, R57, RZ, PT ;  /* 0x000000ff3900720c */ /* 0x000fe20003f25270 */
[----:B------:R-:W-:Y:S01]  /*7fe0*/  UIADD3 UR4, UPT, UPT, UR46, -0x1, URZ ;  /* 0xffffffff2e047890 */ /* 0x000fe2000fffe0ff */
[----:B------:R-:W-:Y:S03]  /*7ff0*/  LEA R5, R27, UR44, 0x3 ;  /* 0x0000002c1b057c11 */ /* 0x000fe6000f8e18ff */
[----:B------:R-:W-:Y:S08]  /*8000*/  UISETP.GT.U32.AND UP0, UPT, UR4, -0x3, UPT ;  /* 0xfffffffd0400788c */ /* 0x000ff0000bf04070 */
[----:B------:R-:W-:Y:S01]  /*8010*/  @P1 SHF.L.U32 R4, R54, 0x1f, RZ ;  /* 0x0000001f36041819 */ /* 0x000fe200000006ff */
[----:B------:R-:W-:Y:S06]  /*8020*/  BRA.U UP0, `(.L_x_144) ;  /* 0x0000000100247547 */ /* 0x000fec000b800000 */
[----:B------:R-:W3:Y:S01]  /*8030*/  S2R R0, SR_CgaCtaId ;  /* 0x0000000000007919 */ /* 0x000ee20000008800 */
[----:B------:R-:W-:Y:S01]  /*8040*/  IMAD.U32 R3, RZ, RZ, UR45 ;  /* 0x0000002dff037e24 */ /* 0x000fe2000f8e00ff */
[----:B------:R-:W-:Y:S04]  /*8050*/  UIADD3 UR4, UPT, UPT, UR45, 0x1, URZ ;  /* 0x000000012d047890 */ /* 0x000fe8000fffe0ff */
[----:B------:R-:W-:Y:S01]  /*8060*/  @P1 LEA R3, R3, UR44, 0x3 ;  /* 0x0000002c03031c11 */ /* 0x000fe2000f8e18ff */
[----:B------:R-:W-:Y:S04]  /*8070*/  UISETP.NE.AND UP0, UPT, UR4, 0x3, UPT ;  /* 0x000000030400788c */ /* 0x000fe8000bf05270 */
[----:B------:R-:W-:Y:S01]  /*8080*/  @P1 VIADD R3, R3, 0x2b8 ;  /* 0x000002b803031836 */ /* 0x000fe20000000000 */
[----:B------:R-:W-:Y:S04]  /*8090*/  USEL UR45, UR4, URZ, UP0 ;  /* 0x000000ff042d7287 */ /* 0x000fe80008000000 */
[----:B---3--:R-:W-:Y:S04]  /*80a0*/  @P1 PRMT R0, R0, 0x654, R3 ;  /* 0x0000065400001816 */ /* 0x008fe80000000003 */
[----:B------:R3:W-:Y:S04]  /*80b0*/  @P1 SYNCS.ARRIVE.TRANS64.RED.A1T0 RZ, [R0+URZ], RZ ;  /* 0x000000ff00ff19a7 */ /* 0x0007e800081004ff */
.L_x_144:
[----:B------:R-:W4:Y:S01]  /*80c0*/  @P1 SYNCS.PHASECHK.TRANS64.TRYWAIT P0, [R5+URZ+0x2a0], R4 ;  /* 0x0002a004050015a7 */ /* 0x000f2200080011ff */
[----:B------:R-:W-:Y:S01]  /*80d0*/  BSSY B1, `(.L_x_145) ;  /* 0x0000013000017945 */ /* 0x000fe20003800000 */
[----:B----4-:R-:W-:Y:S03]  /*80e0*/  @P1 SEL R61, RZ, 0x1, !P0 ;  /* 0x00000001ff3d1807 */ /* 0x010fe60004000000 */
[----:B------:R-:W-:Y:S05]  /*80f0*/  @!P1 BRA `(.L_x_146) ;  /* 0x0000000000409947 */ /* 0x000fea0003800000 */
[----:B------:R-:W-:Y:S01]  /*8100*/  ISETP.NE.AND P1, PT, R62, RZ, PT ;  /* 0x000000ff3e00720c */ /* 0x000fe20003f25270 */
[----:B------:R-:W-:Y:S01]  /*8110*/  BSSY B0, `(.L_x_147) ;  /* 0x0000009000007945 */ /* 0x000fe20003800000 */
[----:B------:R-:W-:Y:S11]  /*8120*/  ISETP.NE.AND P0, PT, R61, RZ, PT ;  /* 0x000000ff3d00720c */ /* 0x000ff60003f05270 */
[----:B------:R-:W-:Y:S05]  /*8130*/  @P1 IMAD R4, R27, 0x1000, R60 ;  /* 0x000010001b041824 */ /* 0x000fea00078e023c */
[----:B------:R-:W-:Y:S05]  /*8140*/  @P1 IADD3 R3, PT, PT, R4, UR44, RZ ;  /* 0x0000002c04031c10 */ /* 0x000fea000fffe0ff */
[----:B------:R-:W-:Y:S01]  /*8150*/  @P1 IMAD.IADD R3, R55, 0x1, R3 ;  /* 0x0000000137031824 */ /* 0x000fe200078e0203 */
[----:B------:R-:W-:Y:S06]  /*8160*/  @P0 BRA `(.L_x_148) ;  /* 0x00000000000c0947 */ /* 0x000fec0003800000 */
[----:B---3--:R-:W-:Y:S04]  /*8170*/  SHF.L.U32 R0, R54, 0x1f, RZ ;  /* 0x0000001f36007819 */ /* 0x008fe800000006ff */
[----:B------:R-:W3:Y:S02]  /*8180*/  SYNCS.PHASECHK.TRANS64.TRYWAIT P0, [R5+URZ+0x2a0], R0 ;  /* 0x0002a000050075a7 */ /* 0x000ee400080011ff */
[----:B---3--:R-:W-:Y:S05]  /*8190*/  @!P0 BRA `(.L_x_149) ;  /* 0x0000002800f48947 */ /* 0x008fea0003800000 */
.L_x_148:
[----:B------:R-:W-:Y:S05]  /*81a0*/  BSYNC B0 ;  /* 0x0000000000007941 */ /* 0x000fea0003800000 */
.L_x_147:
[----:B------:R-:W-:Y:S02]  /*81b0*/  ISETP.NE.AND P0, PT, R62, RZ, PT ;  /* 0x000000ff3e00720c */ /* 0x000fe40003f05270 */
[----:B------:R-:W-:Y:S11]  /*81c0*/  IADD3 R27, PT, PT, R27, 0x1, RZ ;  /* 0x000000011b1b7810 */ /* 0x000ff60007ffe0ff */
[----:B------:R-:W-:Y:S05]  /*81d0*/  @P0 WARPSYNC.ALL ;  /* 0x0000000000000948 */ /* 0x000fea0003800000 */
[----:B------:R4:W1:Y:S04]  /*81e0*/  @P0 LDSM.16.M88.4 R28, [R4+UR44+0x400] ;  /* 0x0004002c041c083b */ /* 0x0008680008000200 */
[----:B------:R4:W1:Y:S02]  /*81f0*/  @P0 LDSM.16.M88.4 R36, [R3+0x400] ;  /* 0x000400000324083b */ /* 0x0008640000000200 */
.L_x_146:
[----:B------:R-:W-:Y:S05]  /*8200*/  BSYNC B1 ;  /* 0x0000000000017941 */ /* 0x000fea0003800000 */
.L_x_145:
[----:B---3--:R-:W-:Y:S05]  /*8210*/  VIADD R0, R24, 0x20 ;  /* 0x0000002018007836 */ /* 0x008fea0000000000 */
[----:B------:R-:W-:Y:S04]  /*8220*/  SHF.R.U32.HI R0, RZ, 0x15, R0 ;  /* 0x00000015ff007819 */ /* 0x000fe80000011600 */
[----:B------:R-:W-:Y:S11]  /*8230*/  LOP3.LUT P0, RZ, R0, 0x3, R46, 0x48, !PT ;  /* 0x0000000300ff7812 */ /* 0x000ff6000780482e */
[----:B------:R-:W-:Y:S02]  /*8240*/  @!UPT UIADD3 URZ, UPT, UPT, URZ, URZ, URZ ;  /* 0x000000fffffff290 */ /* 0x000fe4000fffe0ff */
[----:B------:R-:W-:Y:S05]  /*8250*/  @!P0 BRA `(.L_x_150) ;  /* 0x0000000000408947 */ /* 0x000fea0003800000 */
[----:B------:R-:W3:Y:S01]  /*8260*/  LDCU.64 UR8, c[0x4][0x70] ;  /* 0x01000e00ff0877ac */ /* 0x000ee20008000a00 */
[----:B------:R-:W-:Y:S01]  /*8270*/  MOV R15, 0x0 ;  /* 0x00000000000f7802 */ /* 0x000fe20000000f00 */
[----:B------:R-:W-:Y:S02]  /*8280*/  HFMA2 R12, -RZ, RZ, 0, 5.9604644775390625e-08 ;  /* 0x00000001ff0c7431 */ /* 0x000fe400000001ff */
[----:B-1----:R-:W-:Y:S02]  /*8290*/  IMAD.MOV.U32 R8, RZ, RZ, 0x192 ;  /* 0x00000192ff087424 */ /* 0x002fe400078e00ff */
[----:B------:R-:W-:Y:S01]  /*82a0*/  IMAD.MOV.U32 R13, RZ, RZ, RZ ;  /* 0x000000ffff0d7224 */ /* 0x000fe200078e00ff */
[----:B------:R-:W1:Y:S01]  /*82b0*/  LDCU.64 UR6, c[0x4][0x78] ;  /* 0x01000f00ff0677ac */ /* 0x000e620008000a00 */
[----:B------:R-:W2:Y:S01]  /*82c0*/  LDC.64 R14, c[0x4][R15] ;  /* 0x010000000f0e7b82 */ /* 0x000ea20000000a00 */
[----:B------:R-:W5:Y:S01]  /*82d0*/  LDCU.64 UR4, c[0x4][0x10] ;  /* 0x01000200ff0477ac */ /* 0x000f620008000a00 */
[----:B---3--:R-:W-:Y:S01]  /*82e0*/  MOV R5, UR9 ;  /* 0x0000000900057c02 */ /* 0x008fe20008000f00 */
[----:B----4-:R-:W-:Y:S01]  /*82f0*/  IMAD.U32 R4, RZ, RZ, UR8 ;  /* 0x00000008ff047e24 */ /* 0x010fe2000f8e00ff */
[----:B-1----:R-:W-:Y:S01]  /*8300*/  MOV R7, UR7 ;  /* 0x0000000700077c02 */ /* 0x002fe20008000f00 */
[----:B------:R-:W-:Y:S01]  /*8310*/  IMAD.U32 R6, RZ, RZ, UR6 ;  /* 0x00000006ff067e24 */ /* 0x000fe2000f8e00ff */
[----:B-----5:R-:W-:Y:S01]  /*8320*/  MOV R11, UR5 ;  /* 0x00000005000b7c02 */ /* 0x020fe20008000f00 */
[----:B------:R-:W-:Y:S02]  /*8330*/  IMAD.U32 R10, RZ, RZ, UR4 ;  /* 0x00000004ff0a7e24 */ /* 0x000fe4000f8e00ff */
[----:B------:R-:W-:Y:S07]  /*8340*/  LEPC R20, `(.L_x_150) ;  /* 0x000000001014794e */ /* 0x000fee0000000000 */
[----:B--2---:R-:W-:Y:S05]  /*8350*/  CALL.ABS.NOINC R14 ;  /* 0x000000000e007343 */ /* 0x004fea0003c00000 */
.L_x_150:
[----:B------:R-:W-:Y:S05]  /*8360*/  WARPSYNC.ALL ;  /* 0x0000000000007948 */ /* 0x000fea0003800000 */
[----:B------:R-:W-:Y:S01]  /*8370*/  R2UR UR4, R24 ;  /* 0x00000000180472ca */ /* 0x000fe200000e0000 */
[--C-:B-1----:R-:W-:Y:S01]  /*8380*/  HADD2.F32 R20, -RZ, R28.reuse.H0_H0 ;  /* 0x2000001cff147230 */ /* 0x102fe20000004100 */
[----:B------:R-:W-:Y:S01]  /*8390*/  ISETP.NE.AND P0, PT, R56, RZ, PT ;  /* 0x000000ff3800720c */ /* 0x000fe20003f05270 */
[--C-:B------:R-:W-:Y:S01]  /*83a0*/  HADD2.F32 R21, -RZ, R29.reuse.H1_H1 ;  /* 0x3000001dff157230 */ /* 0x100fe20000004100 */
[----:B------:R-:W-:Y:S09]  /*83b0*/  BSSY.RECONVERGENT B0, `(.L_x_151) ;  /* 0x000004c000007945 */ /* 0x000ff20003800200 */
[----:B----4-:R-:W1:Y:S02]  /*83c0*/  LDTM.16dp256bit.x4 R4, tmem[UR4+0x20] ;  /* 0x00002004000479ee */ /* 0x010e640008120000 */
[C---:B-1----:R-:W-:Y:S01]  /*83d0*/  FMUL R0, R23.reuse, R4 ;  /* 0x0000000417007220 */ /* 0x042fe20000400000 */
[----:B------:R-:W-:Y:S02]  /*83e0*/  HADD2.F32 R4, -RZ, R28.H1_H1 ;  /* 0x3000001cff047230 */ /* 0x000fe40000004100 */
[C---:B------:R-:W-:Y:S01]  /*83f0*/  FMUL R3, R23.reuse, R5 ;  /* 0x0000000517037220 */ /* 0x040fe20000400000 */
        /* <DEDUP_REMOVED lines=62> */
[----:B------:R-:W-:Y:S02]  /*87e0*/  UIADD3 UR9, UPT, UPT, UR49, 0x20, URZ ;  /* 0x0000002031097890 */ /* 0x000fe4000fffe0ff */
[----:B------:R-:W-:Y:S01]  /*87f0*/  UIADD3 UR8, UPT, UPT, UR44, 0x1400, URZ ;  /* 0x000014002c087890 */ /* 0x000fe2000fffe0ff */
[----:B------:R-:W-:Y:S01]  /*8800*/  UMOV UR10, UR50 ;  /* 0x00000032000a7c82 */ /* 0x000fe20008000000 */
[----:B------:R-:W-:Y:S01]  /*8810*/  UMOV UR11, UR36 ;  /* 0x00000024000b7c82 */ /* 0x000fe20008000000 */
[----:B---3--:R-:W-:Y:S04]  /*8820*/  UIADD3 UR4, UP0, UPT, UR6, 0x680, URZ ;  /* 0x0000068006047890 */ /* 0x008fe8000ff1e0ff */
[----:B------:R-:W-:Y:S09]  /*8830*/  UIADD3.X UR5, UPT, UPT, URZ, UR7, URZ, UP0, !UPT ;  /* 0x00000007ff057290 */ /* 0x000ff200087fe4ff */
[----:B------:R3:W-:Y:S01]  /*8840*/  UTMASTG.3D [UR8], [UR4] ;  /* 0x00000008040073b5 */ /* 0x0007e20008010000 */
[----:B------:R0:W-:Y:S01]  /*8850*/  UTMACMDFLUSH ;  /* 0x00000000000079b7 */ /* 0x0001e20000000000 */
[----:B---3--:R-:W-:Y:S04]  /*8860*/  DEPBAR.LE SB0, 0x1 ;  /* 0x000080400000791a */ /* 0x008fe80000000000 */
.L_x_152:
[----:B------:R-:W-:Y:S05]  /*8870*/  BSYNC.RECONVERGENT B0 ;  /* 0x0000000000007941 */ /* 0x000fea0003800200 */
.L_x_151:
[----:B------:R-:W-:Y:S01]  /*8880*/  BAR.SYNC.DEFER_BLOCKING 0x1, 0x80 ;  /* 0x0042000000007b1d */ /* 0x000fe20000010000 */
[----:B------:R-:W-:Y:S01]  /*8890*/  ISETP.NE.AND P1, PT, R57, RZ, PT ;  /* 0x000000ff3900720c */ /* 0x000fe20003f25270 */
[----:B------:R-:W-:Y:S01]  /*88a0*/  UISETP.GT.U32.AND UP0, UPT, UR46, -0x3, UPT ;  /* 0xfffffffd2e00788c */ /* 0x000fe2000bf04070 */
[----:B------:R-:W-:Y:S11]  /*88b0*/  LEA R5, R27, UR44, 0x3 ;  /* 0x0000002c1b057c11 */ /* 0x000ff6000f8e18ff */
        /* <DEDUP_REMOVED lines=11> */
.L_x_153:
        /* <DEDUP_REMOVED lines=14> */
.L_x_157:
[----:B------:R-:W-:Y:S05]  /*8a50*/  BSYNC B0 ;  /* 0x0000000000007941 */ /* 0x000fea0003800000 */
.L_x_156:
[----:B------:R-:W-:Y:S11]  /*8a60*/  ISETP.NE.AND P0, PT, R62, RZ, PT ;  /* 0x000000ff3e00720c */ /* 0x000ff60003f05270 */
[----:B------:R-:W-:Y:S02]  /*8a70*/  @!UPT UIADD3 URZ, UPT, UPT, URZ, URZ, URZ ;  /* 0x000000fffffff290 */ /* 0x000fe4000fffe0ff */
[----:B------:R-:W-:Y:S05]  /*8a80*/  @P0 WARPSYNC.ALL ;  /* 0x0000000000000948 */ /* 0x000fea0003800000 */
[----:B------:R4:W1:Y:S04]  /*8a90*/  @P0 LDSM.16.M88.4 R28, [R27+UR44+0x400] ;  /* 0x0004002c1b1c083b */ /* 0x0008680008000200 */
[----:B------:R4:W1:Y:S02]  /*8aa0*/  @P0 LDSM.16.M88.4 R36, [R3+0x400] ;  /* 0x000400000324083b */ /* 0x0008640000000200 */
.L_x_155:
[----:B------:R-:W-:Y:S05]  /*8ab0*/  BSYNC B1 ;  /* 0x0000000000017941 */ /* 0x000fea0003800000 */
.L_x_154:
        /* <DEDUP_REMOVED lines=14> */
[----:B------:R-:W-:Y:S01]  /*8ba0*/  IMAD.U32 R4, RZ, RZ, UR8 ;  /* 0x00000008ff047e24 */ /* 0x000fe2000f8e00ff */
[----:B-1----:R-:W-:Y:S01]  /*8bb0*/  MOV R7, UR7 ;  /* 0x0000000700077c02 */ /* 0x002fe20008000f00 */
[----:B------:R-:W-:Y:S01]  /*8bc0*/  IMAD.U32 R6, RZ, RZ, UR6 ;  /* 0x00000006ff067e24 */ /* 0x000fe2000f8e00ff */
[----:B-----5:R-:W-:Y:S01]  /*8bd0*/  MOV R11, UR5 ;  /* 0x00000005000b7c02 */ /* 0x020fe20008000f00 */
[----:B------:R-:W-:Y:S02]  /*8be0*/  IMAD.U32 R10, RZ, RZ, UR4 ;  /* 0x00000004ff0a7e24 */ /* 0x000fe4000f8e00ff */
[----:B------:R-:W-:Y:S07]  /*8bf0*/  LEPC R20, `(.L_x_159) ;  /* 0x000000001014794e */ /* 0x000fee0000000000 */
[----:B--2-4-:R-:W-:Y:S05]  /*8c00*/  CALL.ABS.NOINC R14 ;  /* 0x000000000e007343 */ /* 0x014fea0003c00000 */
.L_x_159:
[----:B------:R-:W-:Y:S01]  /*8c10*/  ISETP.NE.AND P0, PT, R56, RZ, PT ;  /* 0x000000ff3800720c */ /* 0x000fe20003f05270 */
[----:B------:R-:W-:Y:S05]  /*8c20*/  WARPSYNC.ALL ;  /* 0x0000000000007948 */ /* 0x000fea0003800000 */
[----:B------:R-:W-:Y:S01]  /*8c30*/  R2UR UR4, R24 ;  /* 0x00000000180472ca */ /* 0x000fe200000e0000 */
[----:B------:R-:W3:Y:S01]  /*8c40*/  S2UR UR5, SR_CgaCtaId ;  /* 0x00000000000579c3 */ /* 0x000ee20000008800 */
[--C-:B-1----:R-:W-:Y:S01]  /*8c50*/  HADD2.F32 R0, -RZ, R28.reuse.H0_H0 ;  /* 0x2000001cff007230 */ /* 0x102fe20000004100 */
[----:B------:R-:W-:Y:S01]  /*8c60*/  BSSY.RECONVERGENT B0, `(.L_x_160) ;  /* 0x0000052000007945 */ /* 0x000fe20003800200 */
[----:B----4-:R-:W-:Y:S02]  /*8c70*/  HADD2.F32 R3, -RZ, R28.H1_H1 ;  /* 0x3000001cff037230 */ /* 0x010fe40000004100 */
[--C-:B------:R-:W-:Y:S02]  /*8c80*/  HADD2.F32 R20, -RZ, R29.reuse.H0_H0 ;  /* 0x2000001dff147230 */ /* 0x100fe40000004100 */
[----:B------:R-:W-:Y:S02]  /*8c90*/  HADD2.F32 R21, -RZ, R29.H1_H1 ;  /* 0x3000001dff157230 */ /* 0x000fe40000004100 */
[--C-:B------:R-:W-:Y:S02]  /*8ca0*/  HADD2.F32 R24, -RZ, R30.reuse.H0_H0 ;  /* 0x2000001eff187230 */ /* 0x100fe40000004100 */
[--C-:B------:R-:W-:Y:S01]  /*8cb0*/  HADD2.F32 R27, -RZ, R31.reuse.H0_H0 ;  /* 0x2000001fff1b7230 */ /* 0x100fe20000004100 */
[----:B------:R-:W1:Y:S01]  /*8cc0*/  LDTM.16dp256bit.x4 R4, tmem[UR4+0x40] ;  /* 0x00004004000479ee */ /* 0x000e620008120000 */
[----:B------:R-:W-:Y:S01]  /*8cd0*/  R2UR UR4, R26 ;  /* 0x000000001a0472ca */ /* 0x000fe200000e0000 */
[----:B------:R-:W-:Y:S01]  /*8ce0*/  NOP ;  /* 0x0000000000007918 */ /* 0x000fe20000000000 */
[----:B------:R-:W-:Y:S02]  /*8cf0*/  HADD2.F32 R26, -RZ, R30.H1_H1 ;  /* 0x3000001eff1a7230 */ /* 0x000fe40000004100 */
[----:B------:R-:W-:Y:S02]  /*8d00*/  HADD2.F32 R28, -RZ, R31.H1_H1 ;  /* 0x3000001fff1c7230 */ /* 0x000fe40000004100 */
[--C-:B------:R-:W-:Y:S02]  /*8d10*/  HADD2.F32 R29, -RZ, R36.reuse.H0_H0 ;  /* 0x20000024ff1d7230 */ /* 0x100fe40000004100 */
[----:B------:R-:W-:Y:S02]  /*8d20*/  HADD2.F32 R30, -RZ, R36.H1_H1 ;  /* 0x30000024ff1e7230 */ /* 0x000fe40000004100 */
[--C-:B------:R-:W-:Y:S02]  /*8d30*/  HADD2.F32 R31, -RZ, R37.reuse.H0_H0 ;  /* 0x20000025ff1f7230 */ /* 0x100fe40000004100 */
[----:B------:R-:W-:Y:S01]  /*8d40*/  HADD2.F32 R32, -RZ, R37.H1_H1 ;  /* 0x30000025ff207230 */ /* 0x000fe20000004100 */
[----:B------:R-:W-:Y:S01]  /*8d50*/  UIADD3 UR4, UPT, UPT, UR4, 0x320, URZ ;  /* 0x0000032004047890 */ /* 0x000fe2000fffe0ff */
[--C-:B------:R-:W-:Y:S02]  /*8d60*/  HADD2.F32 R33, -RZ, R38.reuse.H0_H0 ;  /* 0x20000026ff217230 */ /* 0x100fe40000004100 */
[----:B------:R-:W-:Y:S02]  /*8d70*/  HADD2.F32 R34, -RZ, R38.H1_H1 ;  /* 0x30000026ff227230 */ /* 0x000fe40000004100 */
[--C-:B------:R-:W-:Y:S02]  /*8d80*/  HADD2.F32 R35, -RZ, R39.reuse.H0_H0 ;  /* 0x20000027ff237230 */ /* 0x100fe40000004100 */
[----:B------:R-:W-:Y:S02]  /*8d90*/  HADD2.F32 R36, -RZ, R39.H1_H1 ;  /* 0x30000027ff247230 */ /* 0x000fe40000004100 */
[C---:B-1----:R-:W-:Y:S01]  /*8da0*/  FMUL R4, R23.reuse, R4 ;  /* 0x0000000417047220 */ /* 0x042fe20000400000 */
[----:B---3--:R-:W-:Y:S01]  /*8db0*/  UPRMT UR4, UR5, 0x654, UR4 ;  /* 0x0000065405047896 */ /* 0x008fe20008000004 */
[C---:B------:R-:W-:Y:S01]  /*8dc0*/  FMUL R5, R23.reuse, R5 ;  /* 0x0000000517057220 */ /* 0x040fe20000400000 */
[----:B------:R-:W-:Y:S01]  /*8dd0*/  FMUL R6, R23, R6 ;  /* 0x0000000617067220 */ /* 0x000fe20000400000 */
[----:B------:R-:W-:Y:S01]  /*8de0*/  FFMA R4, R25, R0, R4 ;  /* 0x0000000019047223 */ /* 0x000fe20000000004 */
[----:B------:R-:W-:Y:S01]  /*8df0*/  FMUL R7, R23, R7 ;  /* 0x0000000717077220 */ /* 0x000fe20000400000 */
[C---:B------:R-:W-:Y:S01]  /*8e00*/  FFMA R5, R25.reuse, R3, R5 ;  /* 0x0000000319057223 */ /* 0x040fe20000000005 */
[----:B------:R-:W-:Y:S01]  /*8e10*/  FFMA R6, R25, R20, R6 ;  /* 0x0000001419067223 */ /* 0x000fe20000000006 */
[----:B------:R-:W-:Y:S01]  /*8e20*/  FMUL R8, R23, R8 ;  /* 0x0000000817087220 */ /* 0x000fe20000400000 */
[----:B------:R-:W-:Y:S01]  /*8e30*/  FFMA R7, R25, R21, R7 ;  /* 0x0000001519077223 */ /* 0x000fe20000000007 */
[----:B------:R-:W-:Y:S01]  /*8e40*/  SYNCS.ARRIVE.TRANS64.RED.A1T0 RZ, [UR4], RZ ;  /* 0x000000ffffff79a7 */ /* 0x000fe20008100404 */
[----:B------:R-:W-:Y:S01]  /*8e50*/  F2FP.F16.F32.PACK_AB R4, R5, R4 ;  /* 0x000000040504723e */ /* 0x000fe200000000ff */
[----:B------:R-:W-:Y:S01]  /*8e60*/  FFMA R8, R25, R24, R8 ;  /* 0x0000001819087223 */ /* 0x000fe20000000008 */
[----:B------:R-:W-:Y:S01]  /*8e70*/  FMUL R9, R23, R9 ;  /* 0x0000000917097220 */ /* 0x000fe20000400000 */
[----:B------:R-:W-:Y:S01]  /*8e80*/  F2FP.F16.F32.PACK_AB R5, R7, R6 ;  /* 0x000000060705723e */ /* 0x000fe200000000ff */
[C---:B------:R-:W-:Y:S01]  /*8e90*/  FMUL R0, R23.reuse, R10 ;  /* 0x0000000a17007220 */ /* 0x040fe20000400000 */
[C---:B------:R-:W-:Y:S01]  /*8ea0*/  FMUL R3, R23.reuse, R11 ;  /* 0x0000000b17037220 */ /* 0x040fe20000400000 */
[----:B------:R-:W-:Y:S01]  /*8eb0*/  FMUL R10, R23, R12 ;  /* 0x0000000c170a7220 */ /* 0x000fe20000400000 */
[----:B------:R-:W-:Y:S01]  /*8ec0*/  FFMA R9, R25, R26, R9 ;  /* 0x0000001a19097223 */ /* 0x000fe20000000009 */
        /* <DEDUP_REMOVED lines=43> */
.L_x_161:
[----:B------:R-:W-:Y:S05]  /*9180*/  BSYNC.RECONVERGENT B0 ;  /* 0x0000000000007941 */ /* 0x000fea0003800200 */
.L_x_160:
[----:B------:R-:W-:Y:S01]  /*9190*/  BAR.SYNC.DEFER_BLOCKING 0x1, 0x80 ;  /* 0x0042000000007b1d */ /* 0x000fe20000010000 */
[----:B------:R-:W-:Y:S01]  /*91a0*/  UIADD3 UR4, UPT, UPT, UR46, 0x1, URZ ;  /* 0x000000012e047890 */ /* 0x000fe2000fffe0ff */
[----:B------:R-:W-:Y:S03]  /*91b0*/  IADD3 R22, PT, PT, R22, 0x1, RZ ;  /* 0x0000000116167810 */ /* 0x000fe60007ffe0ff */
[----:B------:R-:W-:Y:S09]  /*91c0*/  UISETP.GT.U32.AND UP0, UPT, UR4, -0x3, UPT ;  /* 0xfffffffd0400788c */ /* 0x000ff2000bf04070 */
[----:B------:R-:W-:Y:S05]  /*91d0*/  BRA.U UP0, `(.L_x_162) ;  /* 0x0000000100287547 */ /* 0x000fea000b800000 */
[----:B------:R-:W3:Y:S01]  /*91e0*/  S2R R0, SR_CgaCtaId ;  /* 0x0000000000007919 */ /* 0x000ee20000008800 */
[----:B------:R-:W-:Y:S01]  /*91f0*/  ISETP.NE.AND P0, PT, R57, RZ, PT ;  /* 0x000000ff3900720c */ /* 0x000fe20003f05270 */
[----:B------:R-:W-:Y:S01]  /*9200*/  IMAD.U32 R3, RZ, RZ, UR45 ;  /* 0x0000002dff037e24 */ /* 0x000fe2000f8e00ff */
[----:B------:R-:W-:Y:S04]  /*9210*/  UIADD3 UR4, UPT, UPT, UR45, 0x1, URZ ;  /* 0x000000012d047890 */ /* 0x000fe8000fffe0ff */
[----:B------:R-:W-:Y:S04]  /*9220*/  UISETP.NE.AND UP0, UPT, UR4, 0x3, UPT ;  /* 0x000000030400788c */ /* 0x000fe8000bf05270 */
[----:B------:R-:W-:Y:S03]  /*9230*/  USEL UR45, UR4, URZ, UP0 ;  /* 0x000000ff042d7287 */ /* 0x000fe60008000000 */
[----:B------:R-:W-:Y:S05]  /*9240*/  @P0 LEA R3, R3, UR44, 0x3 ;  /* 0x0000002c03030c11 */ /* 0x000fea000f8e18ff */
[----:B------:R-:W-:Y:S05]  /*9250*/  @P0 VIADD R3, R3, 0x2b8 ;  /* 0x000002b803030836 */ /* 0x000fea0000000000 */
[----:B---3--:R-:W-:Y:S04]  /*9260*/  @P0 PRMT R0, R0, 0x654, R3 ;  /* 0x0000065400000816 */ /* 0x008fe80000000003 */
[----:B------:R3:W-:Y:S03]  /*9270*/  @P0 SYNCS.ARRIVE.TRANS64.RED.A1T0 RZ, [R0+URZ], RZ ;  /* 0x000000ff00ff09a7 */ /* 0x0007e600081004ff */
.L_x_162:
[----:B------:R-:W-:Y:S01]  /*9280*/  R2UR UR4, R47 ;  /* 0x000000002f0472ca */ /* 0x000fe200000e0000 */
[----:B------:R-:W-:Y:S01]  /*9290*/  UISETP.NE.AND UP0, UPT, UR60, URZ, UPT ;  /* 0x000000ff3c00728c */ /* 0x000fe2000bf05270 */
[----:B------:R-:W-:Y:S01]  /*92a0*/  ISETP.NE.AND P0, PT, R51, 0x2, PT ;  /* 0x000000023300780c */ /* 0x000fe20003f05270 */
[----:B------:R-:W-:Y:S01]  /*92b0*/  UIADD3 UR24, UPT, UPT, UR37, UR61, URZ ;  /* 0x0000003d25187290 */ /* 0x000fe2000fffe0ff */
[----:B------:R-:W-:Y:S01]  /*92c0*/  ISETP.NE.AND P1, PT, R22, 0x4, PT ;  /* 0x000000041600780c */ /* 0x000fe20003f25270 */
[----:B------:R-:W-:Y:S01]  /*92d0*/  UIADD3 UR46, UPT, UPT, UR46, 0x3, URZ ;  /* 0x000000032e2e7890 */ /* 0x000fe2000fffe0ff */
[----:B------:R-:W-:Y:S01]  /*92e0*/  SEL R3, RZ, 0x1, P0 ;  /* 0x00000001ff037807 */ /* 0x000fe20000000000 */
[----:B------:R-:W-:Y:S01]  /*92f0*/  UMOV UR36, UR59 ;  /* 0x0000003b00247c82 */ /* 0x000fe20008000000 */
[----:B---3--:R-:W-:Y:S02]  /*9300*/  SEL R0, RZ, 0x1, P1 ;  /* 0x00000001ff007807 */ /* 0x008fe40000800000 */
[----:B------:R-:W-:Y:S02]  /*9310*/  LOP3.LUT R52, R52, R3, RZ, 0x3c, !PT ;  /* 0x0000000334347212 */ /* 0x000fe400078e3cff */
[----:B------:R-:W-:Y:S01]  /*9320*/  LOP3.LUT R53, R53, R0, RZ, 0x3c, !PT ;  /* 0x0000000035357212 */ /* 0x000fe200078e3cff */
[----:B------:R-:W-:Y:S01]  /*9330*/  UIADD3 UR20, UPT, UPT, UR38, UR4, URZ ;  /* 0x0000000426147290 */ /* 0x000fe2000fffe0ff */
[----:B------:R-:W-:Y:S02]  /*9340*/  SEL R51, R51, RZ, P0 ;  /* 0x000000ff33337207 */ /* 0x000fe40000000000 */
[----:B------:R-:W-:Y:S01]  /*9350*/  SEL R22, R22, RZ, P1 ;  /* 0x000000ff16167207 */ /* 0x000fe20000800000 */
[----:B------:R-:W-:Y:S08]  /*9360*/  BRA.U UP0, `(.L_x_163) ;  /* 0xffffffd500c47547 */ /* 0x000ff0000b83ffff */
[----:B------:R-:W-:-:S13]  /*9370*/  R2UR UR4, R48 ;  /* 0x00000000300472ca */ /* 0x000fda00000e0000 */
[----:B------:R-:W-:-:S09]  /*9380*/  UISETP.NE.AND UP0, UPT, UR4, URZ, UPT ;  /* 0x000000ff0400728c */ /* 0x000fd2000bf05270 */
[----:B------:R-:W-:Y:S05]  /*9390*/  BRA.U !UP0, `(.L_x_164) ;  /* 0x0000000108487547 */ /* 0x000fea000b800000 */
[----:B------:R-:W3:Y:S02]  /*93a0*/  LDCU.64 UR4, c[0x0][0x890] ;  /* 0x00011200ff0477ac */ /* 0x000ee40008000a00 */
[----:B---3--:R-:W-:-:S04]  /*93b0*/  UISETP.NE.U32.AND UP0, UPT, UR4, URZ, UPT ;  /* 0x000000ff0400728c */ /* 0x008fc8000bf05070 */
[----:B------:R-:W-:-:S09]  /*93c0*/  UISETP.NE.AND.EX UP0, UPT, UR5, URZ, UPT, UP0 ;  /* 0x000000ff0500728c */ /* 0x000fd2000bf05300 */
[----:B------:R-:W-:Y:S05]  /*93d0*/  BRA.U UP0, `(.L_x_165) ;  /* 0x00000001000c7547 */ /* 0x000fea000b800000 */
[----:B------:R-:W-:-:S13]  /*93e0*/  FSETP.NEU.AND P0, PT, R25, RZ, PT ;  /* 0x000000ff1900720b */ /* 0x000fda0003f0d000 */
[----:B------:R-:W-:Y:S05]  /*93f0*/  @!P0 EXIT ;  /* 0x000000000000894d */ /* 0x000fea0003800000 */
[----:B------:R-:W-:Y:S05]  /*9400*/  BRA `(.L_x_164) ;  /* 0x00000000002c7947 */ /* 0x000fea0003800000 */
.L_x_165:
[----:B------:R-:W-:Y:S01]  /*9410*/  ISETP.NE.AND P0, PT, R50, RZ, PT ;  /* 0x000000ff3200720c */ /* 0x000fe20003f05270 */
[----:B------:R-:W-:-:S12]  /*9420*/  BSSY.RECONVERGENT B0, `(.L_x_164) ;  /* 0x0000009000007945 */ /* 0x000fd80003800200 */
[----:B------:R-:W-:Y:S05]  /*9430*/  @P0 BRA `(.L_x_166) ;  /* 0x0000000000140947 */ /* 0x000fea0003800000 */
[----:B------:R-:W3:Y:S02]  /*9440*/  LDCU.64 UR4, c[0x0][0x888] ;  /* 0x00011100ff0477ac */ /* 0x000ee40008000a00 */
[----:B---3--:R-:W-:-:S04]  /*9450*/  ISETP.NE.U32.AND P0, PT, RZ, UR4, PT ;  /* 0x00000004ff007c0c */ /* 0x008fc8000bf05070 */
[----:B------:R-:W-:-:S13]  /*9460*/  ISETP.NE.AND.EX P0, PT, RZ, UR5, PT, P0 ;  /* 0x00000005ff007c0c */ /* 0x000fda000bf05300 */
[----:B------:R-:W-:Y:S05]  /*9470*/  @!P0 EXIT ;  /* 0x000000000000894d */ /* 0x000fea0003800000 */
[----:B------:R-:W-:Y:S05]  /*9480*/  BRA `(.L_x_167) ;  /* 0x0000000000087947 */ /* 0x000fea0003800000 */
.L_x_166:
[----:B------:R-:W-:-:S13]  /*9490*/  FSETP.NEU.AND P0, PT, R25, RZ, PT ;  /* 0x000000ff1900720b */ /* 0x000fda0003f0d000 */
[----:B------:R-:W-:Y:S05]  /*94a0*/  @!P0 EXIT ;  /* 0x000000000000894d */ /* 0x000fea0003800000 */
.L_x_167:
[----:B------:R-:W-:Y:S05]  /*94b0*/  BSYNC.RECONVERGENT B0 ;  /* 0x0000000000007941 */ /* 0x000fea0003800200 */
.L_x_164:
[----:B------:R-:W3:Y:S01]  /*94c0*/  S2UR UR5, SR_CgaCtaId ;  /* 0x00000000000579c3 */ /* 0x000ee20000008800 */
[----:B------:R-:W-:Y:S01]  /*94d0*/  ULEA UR4, UR45, UR44, 0x3 ;  /* 0x0000002c2d047291 */ /* 0x000fe2000f8e18ff */
[----:B------:R-:W-:-:S04]  /*94e0*/  DEPBAR.LE SB0, 0x0 ;  /* 0x000080000000791a */ /* 0x000fc80000000000 */
[----:B------:R-:W-:-:S04]  /*94f0*/  UIADD3 UR4, UPT, UPT, UR4, 0x2b8, URZ ;  /* 0x000002b804047890 */ /* 0x000fc8000fffe0ff */
[----:B---3--:R-:W-:-:S09]  /*9500*/  UPRMT UR4, UR5, 0x654, UR4 ;  /* 0x0000065405047896 */ /* 0x008fd20008000004 */
[----:B------:R-:W-:Y:S01]  /*9510*/  SYNCS.ARRIVE.TRANS64.RED.A1T0 RZ, [UR4], RZ ;  /* 0x000000ffffff79a7 */ /* 0x000fe20008100404 */
[----:B------:R-:W-:Y:S05]  /*9520*/  EXIT ;  /* 0x000000000000794d */ /* 0x000fea0003800000 */
.L_x_25:
[----:B--2---:R2:W3:Y:S02]  /*9530*/  SYNCS.PHASECHK.TRANS64.TRYWAIT P0, [R0+URZ+0x350], R2 ;  /* 0x00035002000075a7 */ /* 0x0044e400080011ff */
[----:B---3--:R-:W-:Y:S05]  /*9540*/  @!P0 NANOSLEEP.SYNCS 0x989680 ;  /* 0x009896800000895d */ /* 0x008fea0003900000 */
[----:B------:R-:W3:Y:S02]  /*9550*/  @!P0 SYNCS.PHASECHK.TRANS64 P0, [R0+URZ+0x350], R2 ;  /* 0x00035002000085a7 */ /* 0x000ee400080010ff */
[----:B---3--:R-:W-:Y:S05]  /*9560*/  @!P0 BRA `(.L_x_25) ;  /* 0xfffffffc00f08947 */ /* 0x008fea000383ffff */
[----:B------:R-:W-:Y:S05]  /*9570*/  BRA `(.L_x_168) ;  /* 0xffffff8800147947 */ /* 0x000fea000383ffff */
.L_x_28:
[----:B--2---:R-:W-:Y:S07]  /*9580*/  MOV R0, UR33 ;  /* 0x0000002100007c02 */ /* 0x004fee0008000f00 */
.L_x_169:
[----:B--2---:R2:W3:Y:S02]  /*9590*/  SYNCS.PHASECHK.TRANS64.TRYWAIT P0, [R0+URZ+0x150], R3 ;  /* 0x00015003000075a7 */ /* 0x0044e400080011ff */
[----:B---3--:R-:W-:Y:S05]  /*95a0*/  @!P0 NANOSLEEP.SYNCS 0x989680 ;  /* 0x009896800000895d */ /* 0x008fea0003900000 */
[----:B------:R-:W3:Y:S02]  /*95b0*/  @!P0 SYNCS.PHASECHK.TRANS64 P0, [R0+URZ+0x150], R3 ;  /* 0x00015003000085a7 */ /* 0x000ee400080010ff */
[----:B---3--:R-:W-:Y:S05]  /*95c0*/  @!P0 BRA `(.L_x_169) ;  /* 0xfffffffc00f08947 */ /* 0x008fea000383ffff */
[----:B------:R-:W-:Y:S05]  /*95d0*/  BRA `(.L_x_27) ;  /* 0xffffff8800547947 */ /* 0x000fea000383ffff */
.L_x_35:
[----:B-1----:R-:W-:Y:S07]  /*95e0*/  MOV R0, UR9 ;  /* 0x0000000900007c02 */ /* 0x002fee0008000f00 */
.L_x_170:
[----:B-1----:R1:W2:Y:S02]  /*95f0*/  SYNCS.PHASECHK.TRANS64.TRYWAIT P0, [R0+URZ+0x150], R3 ;  /* 0x00015003000075a7 */ /* 0x0022a400080011ff */
[----:B--2---:R-:W-:Y:S05]  /*9600*/  @!P0 NANOSLEEP.SYNCS 0x989680 ;  /* 0x009896800000895d */ /* 0x004fea0003900000 */
[----:B------:R-:W2:Y:S02]  /*9610*/  @!P0 SYNCS.PHASECHK.TRANS64 P0, [R0+URZ+0x150], R3 ;  /* 0x00015003000085a7 */ /* 0x000ea400080010ff */
[----:B--2---:R-:W-:Y:S05]  /*9620*/  @!P0 BRA `(.L_x_170) ;  /* 0xfffffffc00f08947 */ /* 0x004fea000383ffff */
[----:B------:R-:W-:Y:S05]  /*9630*/  BRA `(.L_x_34) ;  /* 0xffffff8c00147947 */ /* 0x000fea000383ffff */
.L_x_40:
[----:B-1----:R1:W2:Y:S02]  /*9640*/  SYNCS.PHASECHK.TRANS64.TRYWAIT P0, [R3+URZ+0x2e0], R0 ;  /* 0x0002e000030075a7 */ /* 0x0022a400080011ff */
[----:B--2---:R-:W-:Y:S05]  /*9650*/  @!P0 NANOSLEEP.SYNCS 0x989680 ;  /* 0x009896800000895d */ /* 0x004fea0003900000 */
[----:B------:R-:W2:Y:S02]  /*9660*/  @!P0 SYNCS.PHASECHK.TRANS64 P0, [R3+URZ+0x2e0], R0 ;  /* 0x0002e000030085a7 */ /* 0x000ea400080010ff */
[----:B--2---:R-:W-:Y:S05]  /*9670*/  @!P0 BRA `(.L_x_40) ;  /* 0xfffffffc00f08947 */ /* 0x004fea000383ffff */
[----:B------:R-:W-:Y:S05]  /*9680*/  BRA `(.L_x_171) ;  /* 0xffffff8c00b47947 */ /* 0x000fea000383ffff */
.L_x_44:
[----:B------:R-:W-:-:S07]  /*9690*/  MOV R0, UR4 ;  /* 0x0000000400007c02 */ /* 0x000fce0008000f00 */
.L_x_172:
[----:B-1----:R1:W2:Y:S02]  /*96a0*/  SYNCS.PHASECHK.TRANS64.TRYWAIT P0, [R0+URZ], R2 ;  /* 0x00000002000075a7 */ /* 0x0022a400080011ff */
[----:B--2---:R-:W-:Y:S05]  /*96b0*/  @!P0 NANOSLEEP.SYNCS 0x989680 ;  /* 0x009896800000895d */ /* 0x004fea0003900000 */
[----:B------:R-:W2:Y:S02]  /*96c0*/  @!P0 SYNCS.PHASECHK.TRANS64 P0, [R0+URZ], R2 ;  /* 0x00000002000085a7 */ /* 0x000ea400080010ff */
[----:B--2---:R-:W-:Y:S05]  /*96d0*/  @!P0 BRA `(.L_x_172) ;  /* 0xfffffffc00f08947 */ /* 0x004fea000383ffff */
[----:B------:R-:W-:Y:S05]  /*96e0*/  BRA `(.L_x_173) ;  /* 0xffffff94005c7947 */ /* 0x000fea000383ffff */
.L_x_45:
[----:B------:R-:W-:-:S07]  /*96f0*/  MOV R0, UR5 ;  /* 0x0000000500007c02 */ /* 0x000fce0008000f00 */
.L_x_174:
[----:B-1----:R1:W2:Y:S02]  /*9700*/  SYNCS.PHASECHK.TRANS64.TRYWAIT P0, [R0+URZ], R3 ;  /* 0x00000003000075a7 */ /* 0x0022a400080011ff */
[----:B--2---:R-:W-:Y:S05]  /*9710*/  @!P0 NANOSLEEP.SYNCS 0x989680 ;  /* 0x009896800000895d */ /* 0x004fea0003900000 */
[----:B------:R-:W2:Y:S02]  /*9720*/  @!P0 SYNCS.PHASECHK.TRANS64 P0, [R0+URZ], R3 ;  /* 0x00000003000085a7 */ /* 0x000ea400080010ff */
[----:B--2---:R-:W-:Y:S05]  /*9730*/  @!P0 BRA `(.L_x_174) ;  /* 0xfffffffc00f08947 */ /* 0x004fea000383ffff */
[----:B------:R-:W-:Y:S05]  /*9740*/  BRA `(.L_x_175) ;  /* 0xffffff9400687947 */ /* 0x000fea000383ffff */
.L_x_46:
[----:B------:R-:W-:-:S07]  /*9750*/  MOV R0, UR5 ;  /* 0x0000000500007c02 */ /* 0x000fce0008000f00 */
.L_x_176:
[----:B-1----:R1:W2:Y:S02]  /*9760*/  SYNCS.PHASECHK.TRANS64.TRYWAIT P0, [R0+URZ], R3 ;  /* 0x00000003000075a7 */ /* 0x0022a400080011ff */
[----:B--2---:R-:W-:Y:S05]  /*9770*/  @!P0 NANOSLEEP.SYNCS 0x989680 ;  /* 0x009896800000895d */ /* 0x004fea0003900000 */
[----:B------:R-:W2:Y:S02]  /*9780*/  @!P0 SYNCS.PHASECHK.TRANS64 P0, [R0+URZ], R3 ;  /* 0x00000003000085a7 */ /* 0x000ea400080010ff */
[----:B--2---:R-:W-:Y:S05]  /*9790*/  @!P0 BRA `(.L_x_176) ;  /* 0xfffffffc00f08947 */ /* 0x004fea000383ffff */
[----:B------:R-:W-:Y:S05]  /*97a0*/  BRA `(.L_x_177) ;  /* 0xffffff9400747947 */ /* 0x000fea000383ffff */
.L_x_47:
[----:B------:R-:W-:-:S07]  /*97b0*/  MOV R0, UR5 ;  /* 0x0000000500007c02 */ /* 0x000fce0008000f00 */
.L_x_178:
[----:B-1----:R1:W2:Y:S02]  /*97c0*/  SYNCS.PHASECHK.TRANS64.TRYWAIT P0, [R0+URZ], R3 ;  /* 0x00000003000075a7 */ /* 0x0022a400080011ff */
[----:B--2---:R-:W-:Y:S05]  /*97d0*/  @!P0 NANOSLEEP.SYNCS 0x989680 ;  /* 0x009896800000895d */ /* 0x004fea0003900000 */
[----:B------:R-:W2:Y:S02]  /*97e0*/  @!P0 SYNCS.PHASECHK.TRANS64 P0, [R0+URZ], R3 ;  /* 0x00000003000085a7 */ /* 0x000ea400080010ff */
[----:B--2---:R-:W-:Y:S05]  /*97f0*/  @!P0 BRA `(.L_x_178) ;  /* 0xfffffffc00f08947 */ /* 0x004fea000383ffff */
[----:B------:R-:W-:Y:S05]  /*9800*/  BRA `(.L_x_179) ;  /* 0xffffff9400807947 */ /* 0x000fea000383ffff */
.L_x_48:
[----:B------:R-:W-:-:S07]  /*9810*/  MOV R0, UR5 ;  /* 0x0000000500007c02 */ /* 0x000fce0008000f00 */
.L_x_180:
[----:B-1----:R1:W2:Y:S02]  /*9820*/  SYNCS.PHASECHK.TRANS64.TRYWAIT P0, [R0+URZ], R3 ;  /* 0x00000003000075a7 */ /* 0x0022a400080011ff */
[----:B--2---:R-:W-:Y:S05]  /*9830*/  @!P0 NANOSLEEP.SYNCS 0x989680 ;  /* 0x009896800000895d */ /* 0x004fea0003900000 */
[----:B------:R-:W2:Y:S02]  /*9840*/  @!P0 SYNCS.PHASECHK.TRANS64 P0, [R0+URZ], R3 ;  /* 0x00000003000085a7 */ /* 0x000ea400080010ff */
[----:B--2---:R-:W-:Y:S05]  /*9850*/  @!P0 BRA `(.L_x_180) ;  /* 0xfffffffc00f08947 */ /* 0x004fea000383ffff */
[----:B------:R-:W-:Y:S05]  /*9860*/  BRA `(.L_x_181) ;  /* 0xffffff94008c7947 */ /* 0x000fea000383ffff */
.L_x_49:
[----:B------:R-:W-:-:S07]  /*9870*/  MOV R0, UR5 ;  /* 0x0000000500007c02 */ /* 0x000fce0008000f00 */
.L_x_182:
[----:B-1----:R1:W2:Y:S02]  /*9880*/  SYNCS.PHASECHK.TRANS64.TRYWAIT P0, [R0+URZ], R3 ;  /* 0x00000003000075a7 */ /* 0x0022a400080011ff */
[----:B--2---:R-:W-:Y:S05]  /*9890*/  @!P0 NANOSLEEP.SYNCS 0x989680 ;  /* 0x009896800000895d */ /* 0x004fea0003900000 */
[----:B------:R-:W2:Y:S02]  /*98a0*/  @!P0 SYNCS.PHASECHK.TRANS64 P0, [R0+URZ], R3 ;  /* 0x00000003000085a7 */ /* 0x000ea400080010ff */
[----:B--2---:R-:W-:Y:S05]  /*98b0*/  @!P0 BRA `(.L_x_182) ;  /* 0xfffffffc00f08947 */ /* 0x004fea000383ffff */
[----:B------:R-:W-:Y:S05]  /*98c0*/  BRA `(.L_x_183) ;  /* 0xffffff9400987947 */ /* 0x000fea000383ffff */
.L_x_50:
[----:B------:R-:W-:-:S07]  /*98d0*/  MOV R0, UR5 ;  /* 0x0000000500007c02 */ /* 0x000fce0008000f00 */
.L_x_184:
[----:B-1----:R1:W2:Y:S02]  /*98e0*/  SYNCS.PHASECHK.TRANS64.TRYWAIT P0, [R0+URZ], R3 ;  /* 0x00000003000075a7 */ /* 0x0022a400080011ff */
[----:B--2---:R-:W-:Y:S05]  /*98f0*/  @!P0 NANOSLEEP.SYNCS 0x989680 ;  /* 0x009896800000895d */ /* 0x004fea0003900000 */
[----:B------:R-:W2:Y:S02]  /*9900*/  @!P0 SYNCS.PHASECHK.TRANS64 P0, [R0+URZ], R3 ;  /* 0x00000003000085a7 */ /* 0x000ea400080010ff */
[----:B--2---:R-:W-:Y:S05]  /*9910*/  @!P0 BRA `(.L_x_184) ;  /* 0xfffffffc00f08947 */ /* 0x004fea000383ffff */
[----:B------:R-:W-:Y:S05]  /*9920*/  BRA `(.L_x_185) ;  /* 0xffffff9400a47947 */ /* 0x000fea000383ffff */
.L_x_51:
[----:B------:R-:W-:-:S07]  /*9930*/  MOV R0, UR5 ;  /* 0x0000000500007c02 */ /* 0x000fce0008000f00 */
.L_x_186:
[----:B-1----:R1:W2:Y:S02]  /*9940*/  SYNCS.PHASECHK.TRANS64.TRYWAIT P0, [R0+URZ], R3 ;  /* 0x00000003000075a7 */ /* 0x0022a400080011ff */
[----:B--2---:R-:W-:Y:S05]  /*9950*/  @!P0 NANOSLEEP.SYNCS 0x989680 ;  /* 0x009896800000895d */ /* 0x004fea0003900000 */
[----:B------:R-:W2:Y:S02]  /*9960*/  @!P0 SYNCS.PHASECHK.TRANS64 P0, [R0+URZ], R3 ;  /* 0x00000003000085a7 */ /* 0x000ea400080010ff */
[----:B--2---:R-:W-:Y:S05]  /*9970*/  @!P0 BRA `(.L_x_186) ;  /* 0xfffffffc00f08947 */ /* 0x004fea000383ffff */
[----:B------:R-:W-:Y:S05]  /*9980*/  BRA `(.L_x_187) ;  /* 0xffffff9400b07947 */ /* 0x000fea000383ffff */
.L_x_52:
[----:B------:R-:W-:-:S07]  /*9990*/  MOV R0, UR5 ;  /* 0x0000000500007c02 */ /* 0x000fce0008000f00 */
.L_x_188:
[----:B-1----:R1:W2:Y:S02]  /*99a0*/  SYNCS.PHASECHK.TRANS64.TRYWAIT P0, [R0+URZ], R3 ;  /* 0x00000003000075a7 */ /* 0x0022a400080011ff */
[----:B--2---:R-:W-:Y:S05]  /*99b0*/  @!P0 NANOSLEEP.SYNCS 0x989680 ;  /* 0x009896800000895d */ /* 0x004fea0003900000 */
[----:B------:R-:W2:Y:S02]  /*99c0*/  @!P0 SYNCS.PHASECHK.TRANS64 P0, [R0+URZ], R3 ;  /* 0x00000003000085a7 */ /* 0x000ea400080010ff */
[----:B--2---:R-:W-:Y:S05]  /*99d0*/  @!P0 BRA `(.L_x_188) ;  /* 0xfffffffc00f08947 */ /* 0x004fea000383ffff */
[----:B------:R-:W-:Y:S05]  /*99e0*/  BRA `(.L_x_189) ;  /* 0xffffff9400bc7947 */ /* 0x000fea000383ffff */
.L_x_53:
[----:B------:R-:W-:-:S07]  /*99f0*/  MOV R0, UR5 ;  /* 0x0000000500007c02 */ /* 0x000fce0008000f00 */
.L_x_190:
[----:B-1----:R1:W2:Y:S02]  /*9a00*/  SYNCS.PHASECHK.TRANS64.TRYWAIT P0, [R0+URZ], R3 ;  /* 0x00000003000075a7 */ /* 0x0022a400080011ff */
[----:B--2---:R-:W-:Y:S05]  /*9a10*/  @!P0 NANOSLEEP.SYNCS 0x989680 ;  /* 0x009896800000895d */ /* 0x004fea0003900000 */
[----:B------:R-:W2:Y:S02]  /*9a20*/  @!P0 SYNCS.PHASECHK.TRANS64 P0, [R0+URZ], R3 ;  /* 0x00000003000085a7 */ /* 0x000ea400080010ff */
[----:B--2---:R-:W-:Y:S05]  /*9a30*/  @!P0 BRA `(.L_x_190) ;  /* 0xfffffffc00f08947 */ /* 0x004fea000383ffff */
[----:B------:R-:W-:Y:S05]  /*9a40*/  BRA `(.L_x_191) ;  /* 0xffffff9400c87947 */ /* 0x000fea000383ffff */
.L_x_54:
[----:B------:R-:W-:-:S07]  /*9a50*/  MOV R0, UR5 ;  /* 0x0000000500007c02 */ /* 0x000fce0008000f00 */
.L_x_192:
[----:B-1----:R1:W2:Y:S02]  /*9a60*/  SYNCS.PHASECHK.TRANS64.TRYWAIT P0, [R0+URZ], R3 ;  /* 0x00000003000075a7 */ /* 0x0022a400080011ff */
[----:B--2---:R-:W-:Y:S05]  /*9a70*/  @!P0 NANOSLEEP.SYNCS 0x989680 ;  /* 0x009896800000895d */ /* 0x004fea0003900000 */
[----:B------:R-:W2:Y:S02]  /*9a80*/  @!P0 SYNCS.PHASECHK.TRANS64 P0, [R0+URZ], R3 ;  /* 0x00000003000085a7 */ /* 0x000ea400080010ff */
[----:B--2---:R-:W-:Y:S05]  /*9a90*/  @!P0 BRA `(.L_x_192) ;  /* 0xfffffffc00f08947 */ /* 0x004fea000383ffff */
[----:B------:R-:W-:Y:S05]  /*9aa0*/  BRA `(.L_x_193) ;  /* 0xffffff9400d47947 */ /* 0x000fea000383ffff */
.L_x_55:
[----:B------:R-:W-:-:S07]  /*9ab0*/  MOV R0, UR5 ;  /* 0x0000000500007c02 */ /* 0x000fce0008000f00 */
.L_x_194:
[----:B-1----:R1:W2:Y:S02]  /*9ac0*/  SYNCS.PHASECHK.TRANS64.TRYWAIT P0, [R0+URZ], R3 ;  /* 0x00000003000075a7 */ /* 0x0022a400080011ff */
[----:B--2---:R-:W-:Y:S05]  /*9ad0*/  @!P0 NANOSLEEP.SYNCS 0x989680 ;  /* 0x009896800000895d */ /* 0x004fea0003900000 */
[----:B------:R-:W2:Y:S02]  /*9ae0*/  @!P0 SYNCS.PHASECHK.TRANS64 P0, [R0+URZ], R3 ;  /* 0x00000003000085a7 */ /* 0x000ea400080010ff */
[----:B--2---:R-:W-:Y:S05]  /*9af0*/  @!P0 BRA `(.L_x_194) ;  /* 0xfffffffc00f08947 */ /* 0x004fea000383ffff */
[----:B------:R-:W-:Y:S05]  /*9b00*/  BRA `(.L_x_195) ;  /* 0xffffff9400e07947 */ /* 0x000fea000383ffff */
.L_x_56:
[----:B------:R-:W-:-:S07]  /*9b10*/  MOV R0, UR5 ;  /* 0x0000000500007c02 */ /* 0x000fce0008000f00 */
.L_x_196:
[----:B-1----:R1:W2:Y:S02]  /*9b20*/  SYNCS.PHASECHK.TRANS64.TRYWAIT P0, [R0+URZ], R3 ;  /* 0x00000003000075a7 */ /* 0x0022a400080011ff */
[----:B--2---:R-:W-:Y:S05]  /*9b30*/  @!P0 NANOSLEEP.SYNCS 0x989680 ;  /* 0x009896800000895d */ /* 0x004fea0003900000 */
[----:B------:R-:W2:Y:S02]  /*9b40*/  @!P0 SYNCS.PHASECHK.TRANS64 P0, [R0+URZ], R3 ;  /* 0x00000003000085a7 */ /* 0x000ea400080010ff */
[----:B--2---:R-:W-:Y:S05]  /*9b50*/  @!P0 BRA `(.L_x_196) ;  /* 0xfffffffc00f08947 */ /* 0x004fea000383ffff */
[----:B------:R-:W-:Y:S05]  /*9b60*/  BRA `(.L_x_197) ;  /* 0xffffff9400ec7947 */ /* 0x000fea000383ffff */
.L_x_57:
[----:B------:R-:W-:-:S07]  /*9b70*/  MOV R0, UR5 ;  /* 0x0000000500007c02 */ /* 0x000fce0008000f00 */
.L_x_198:
[----:B-1----:R1:W2:Y:S02]  /*9b80*/  SYNCS.PHASECHK.TRANS64.TRYWAIT P0, [R0+URZ], R3 ;  /* 0x00000003000075a7 */ /* 0x0022a400080011ff */
[----:B--2---:R-:W-:Y:S05]  /*9b90*/  @!P0 NANOSLEEP.SYNCS 0x989680 ;  /* 0x009896800000895d */ /* 0x004fea0003900000 */
[----:B------:R-:W2:Y:S02]  /*9ba0*/  @!P0 SYNCS.PHASECHK.TRANS64 P0, [R0+URZ], R3 ;  /* 0x00000003000085a7 */ /* 0x000ea400080010ff */
[----:B--2---:R-:W-:Y:S05]  /*9bb0*/  @!P0 BRA `(.L_x_198) ;  /* 0xfffffffc00f08947 */ /* 0x004fea000383ffff */
[----:B------:R-:W-:Y:S05]  /*9bc0*/  BRA `(.L_x_199) ;  /* 0xffffff9400f87947 */ /* 0x000fea000383ffff */
.L_x_58:
[----:B------:R-:W-:-:S07]  /*9bd0*/  MOV R0, UR5 ;  /* 0x0000000500007c02 */ /* 0x000fce0008000f00 */
.L_x_200:
[----:B-1----:R1:W2:Y:S02]  /*9be0*/  SYNCS.PHASECHK.TRANS64.TRYWAIT P0, [R0+URZ], R3 ;  /* 0x00000003000075a7 */ /* 0x0022a400080011ff */
[----:B--2---:R-:W-:Y:S05]  /*9bf0*/  @!P0 NANOSLEEP.SYNCS 0x989680 ;  /* 0x009896800000895d */ /* 0x004fea0003900000 */
[----:B------:R-:W2:Y:S02]  /*9c00*/  @!P0 SYNCS.PHASECHK.TRANS64 P0, [R0+URZ], R3 ;  /* 0x00000003000085a7 */ /* 0x000ea400080010ff */
[----:B--2---:R-:W-:Y:S05]  /*9c10*/  @!P0 BRA `(.L_x_200) ;  /* 0xfffffffc00f08947 */ /* 0x004fea000383ffff */
[----:B------:R-:W-:Y:S05]  /*9c20*/  BRA `(.L_x_201) ;  /* 0xffffff9800047947 */ /* 0x000fea000383ffff */
.L_x_59:
[----:B------:R-:W-:-:S07]  /*9c30*/  MOV R0, UR5 ;  /* 0x0000000500007c02 */ /* 0x000fce0008000f00 */
.L_x_202:
[----:B-1----:R1:W2:Y:S02]  /*9c40*/  SYNCS.PHASECHK.TRANS64.TRYWAIT P0, [R0+URZ], R3 ;  /* 0x00000003000075a7 */ /* 0x0022a400080011ff */
[----:B--2---:R-:W-:Y:S05]  /*9c50*/  @!P0 NANOSLEEP.SYNCS 0x989680 ;  /* 0x009896800000895d */ /* 0x004fea0003900000 */
[----:B------:R-:W2:Y:S02]  /*9c60*/  @!P0 SYNCS.PHASECHK.TRANS64 P0, [R0+URZ], R3 ;  /* 0x00000003000085a7 */ /* 0x000ea400080010ff */
[----:B--2---:R-:W-:Y:S05]  /*9c70*/  @!P0 BRA `(.L_x_202) ;  /* 0xfffffffc00f08947 */ /* 0x004fea000383ffff */
[----:B------:R-:W-:Y:S05]  /*9c80*/  BRA `(.L_x_203) ;  /* 0xffffff9800107947 */ /* 0x000fea000383ffff */
.L_x_60:
[----:B------:R-:W-:-:S07]  /*9c90*/  MOV R0, UR5 ;  /* 0x0000000500007c02 */ /* 0x000fce0008000f00 */
.L_x_204:
[----:B-1----:R1:W2:Y:S02]  /*9ca0*/  SYNCS.PHASECHK.TRANS64.TRYWAIT P0, [R0+URZ], R3 ;  /* 0x00000003000075a7 */ /* 0x0022a400080011ff */
[----:B--2---:R-:W-:Y:S05]  /*9cb0*/  @!P0 NANOSLEEP.SYNCS 0x989680 ;  /* 0x009896800000895d */ /* 0x004fea0003900000 */
[----:B------:R-:W2:Y:S02]  /*9cc0*/  @!P0 SYNCS.PHASECHK.TRANS64 P0, [R0+URZ], R3 ;  /* 0x00000003000085a7 */ /* 0x000ea400080010ff */
[----:B--2---:R-:W-:Y:S05]  /*9cd0*/  @!P0 BRA `(.L_x_204) ;  /* 0xfffffffc00f08947 */ /* 0x004fea000383ffff */
[----:B------:R-:W-:Y:S05]  /*9ce0*/  BRA `(.L_x_205) ;  /* 0xffffff98001c7947 */ /* 0x000fea000383ffff */
.L_x_61:
[----:B------:R-:W-:-:S07]  /*9cf0*/  MOV R0, UR5 ;  /* 0x0000000500007c02 */ /* 0x000fce0008000f00 */
.L_x_206:
[----:B-1----:R1:W2:Y:S02]  /*9d00*/  SYNCS.PHASECHK.TRANS64.TRYWAIT P0, [R0+URZ], R3 ;  /* 0x00000003000075a7 */ /* 0x0022a400080011ff */
[----:B--2---:R-:W-:Y:S05]  /*9d10*/  @!P0 NANOSLEEP.SYNCS 0x989680 ;  /* 0x009896800000895d */ /* 0x004fea0003900000 */
[----:B------:R-:W2:Y:S02]  /*9d20*/  @!P0 SYNCS.PHASECHK.TRANS64 P0, [R0+URZ], R3 ;  /* 0x00000003000085a7 */ /* 0x000ea400080010ff */
[----:B--2---:R-:W-:Y:S05]  /*9d30*/  @!P0 BRA `(.L_x_206) ;  /* 0xfffffffc00f08947 */ /* 0x004fea000383ffff */
[----:B------:R-:W-:Y:S05]  /*9d40*/  BRA `(.L_x_207) ;  /* 0xffffff9800287947 */ /* 0x000fea000383ffff */
.L_x_62:
[----:B------:R-:W-:-:S07]  /*9d50*/  MOV R0, UR5 ;  /* 0x0000000500007c02 */ /* 0x000fce0008000f00 */
.L_x_208:
[----:B-1----:R1:W2:Y:S02]  /*9d60*/  SYNCS.PHASECHK.TRANS64.TRYWAIT P0, [R0+URZ], R3 ;  /* 0x00000003000075a7 */ /* 0x0022a400080011ff */
[----:B--2---:R-:W-:Y:S05]  /*9d70*/  @!P0 NANOSLEEP.SYNCS 0x989680 ;  /* 0x009896800000895d */ /* 0x004fea0003900000 */
[----:B------:R-:W2:Y:S02]  /*9d80*/  @!P0 SYNCS.PHASECHK.TRANS64 P0, [R0+URZ], R3 ;  /* 0x00000003000085a7 */ /* 0x000ea400080010ff */
[----:B--2---:R-:W-:Y:S05]  /*9d90*/  @!P0 BRA `(.L_x_208) ;  /* 0xfffffffc00f08947 */ /* 0x004fea000383ffff */
[----:B------:R-:W-:Y:S05]  /*9da0*/  BRA `(.L_x_209) ;  /* 0xffffff9800347947 */ /* 0x000fea000383ffff */
.L_x_63:
[----:B------:R-:W-:-:S07]  /*9db0*/  MOV R0, UR5 ;  /* 0x0000000500007c02 */ /* 0x000fce0008000f00 */
.L_x_210:
[----:B-1----:R1:W2:Y:S02]  /*9dc0*/  SYNCS.PHASECHK.TRANS64.TRYWAIT P0, [R0+URZ], R3 ;  /* 0x00000003000075a7 */ /* 0x0022a400080011ff */
[----:B--2---:R-:W-:Y:S05]  /*9dd0*/  @!P0 NANOSLEEP.SYNCS 0x989680 ;  /* 0x009896800000895d */ /* 0x004fea0003900000 */
[----:B------:R-:W2:Y:S02]  /*9de0*/  @!P0 SYNCS.PHASECHK.TRANS64 P0, [R0+URZ], R3 ;  /* 0x00000003000085a7 */ /* 0x000ea400080010ff */
[----:B--2---:R-:W-:Y:S05]  /*9df0*/  @!P0 BRA `(.L_x_210) ;  /* 0xfffffffc00f08947 */ /* 0x004fea000383ffff */
[----:B------:R-:W-:Y:S05]  /*9e00*/  BRA `(.L_x_211) ;  /* 0xffffff9800407947 */ /* 0x000fea000383ffff */
.L_x_64:
[----:B------:R-:W-:-:S07]  /*9e10*/  MOV R0, UR5 ;  /* 0x0000000500007c02 */ /* 0x000fce0008000f00 */
.L_x_212:
[----:B-1----:R1:W2:Y:S02]  /*9e20*/  SYNCS.PHASECHK.TRANS64.TRYWAIT P0, [R0+URZ], R3 ;  /* 0x00000003000075a7 */ /* 0x0022a400080011ff */
[----:B--2---:R-:W-:Y:S05]  /*9e30*/  @!P0 NANOSLEEP.SYNCS 0x989680 ;  /* 0x009896800000895d */ /* 0x004fea0003900000 */
[----:B------:R-:W2:Y:S02]  /*9e40*/  @!P0 SYNCS.PHASECHK.TRANS64 P0, [R0+URZ], R3 ;  /* 0x00000003000085a7 */ /* 0x000ea400080010ff */
[----:B--2---:R-:W-:Y:S05]  /*9e50*/  @!P0 BRA `(.L_x_212) ;  /* 0xfffffffc00f08947 */ /* 0x004fea000383ffff */
[----:B------:R-:W-:Y:S05]  /*9e60*/  BRA `(.L_x_213) ;  /* 0xffffff98004c7947 */ /* 0x000fea000383ffff */
.L_x_65:
[----:B------:R-:W-:-:S07]  /*9e70*/  MOV R0, UR5 ;  /* 0x0000000500007c02 */ /* 0x000fce0008000f00 */
.L_x_214:
[----:B-1----:R1:W2:Y:S02]  /*9e80*/  SYNCS.PHASECHK.TRANS64.TRYWAIT P0, [R0+URZ], R3 ;  /* 0x00000003000075a7 */ /* 0x0022a400080011ff */
[----:B--2---:R-:W-:Y:S05]  /*9e90*/  @!P0 NANOSLEEP.SYNCS 0x989680 ;  /* 0x009896800000895d */ /* 0x004fea0003900000 */
[----:B------:R-:W2:Y:S02]  /*9ea0*/  @!P0 SYNCS.PHASECHK.TRANS64 P0, [R0+URZ], R3 ;  /* 0x00000003000085a7 */ /* 0x000ea400080010ff */
[----:B--2---:R-:W-:Y:S05]  /*9eb0*/  @!P0 BRA `(.L_x_214) ;  /* 0xfffffffc00f08947 */ /* 0x004fea000383ffff */
[----:B------:R-:W-:Y:S05]  /*9ec0*/  BRA `(.L_x_215) ;  /* 0xffffff9800587947 */ /* 0x000fea000383ffff */
.L_x_66:
[----:B------:R-:W-:-:S07]  /*9ed0*/  MOV R0, UR5 ;  /* 0x0000000500007c02 */ /* 0x000fce0008000f00 */
.L_x_216:
[----:B-1----:R1:W2:Y:S02]  /*9ee0*/  SYNCS.PHASECHK.TRANS64.TRYWAIT P0, [R0+URZ], R3 ;  /* 0x00000003000075a7 */ /* 0x0022a400080011ff */
[----:B--2---:R-:W-:Y:S05]  /*9ef0*/  @!P0 NANOSLEEP.SYNCS 0x989680 ;  /* 0x009896800000895d */ /* 0x004fea0003900000 */
[----:B------:R-:W2:Y:S02]  /*9f00*/  @!P0 SYNCS.PHASECHK.TRANS64 P0, [R0+URZ], R3 ;  /* 0x00000003000085a7 */ /* 0x000ea400080010ff */
[----:B--2---:R-:W-:Y:S05]  /*9f10*/  @!P0 BRA `(.L_x_216) ;  /* 0xfffffffc00f08947 */ /* 0x004fea000383ffff */
[----:B------:R-:W-:Y:S05]  /*9f20*/  BRA `(.L_x_217) ;  /* 0xffffff9800647947 */ /* 0x000fea000383ffff */
.L_x_67:
[----:B------:R-:W-:-:S07]  /*9f30*/  MOV R0, UR5 ;  /* 0x0000000500007c02 */ /* 0x000fce0008000f00 */
.L_x_218:
[----:B-1----:R1:W2:Y:S02]  /*9f40*/  SYNCS.PHASECHK.TRANS64.TRYWAIT P0, [R0+URZ], R3 ;  /* 0x00000003000075a7 */ /* 0x0022a400080011ff */
[----:B--2---:R-:W-:Y:S05]  /*9f50*/  @!P0 NANOSLEEP.SYNCS 0x989680 ;  /* 0x009896800000895d */ /* 0x004fea0003900000 */
[----:B------:R-:W2:Y:S02]  /*9f60*/  @!P0 SYNCS.PHASECHK.TRANS64 P0, [R0+URZ], R3 ;  /* 0x00000003000085a7 */ /* 0x000ea400080010ff */
[----:B--2---:R-:W-:Y:S05]  /*9f70*/  @!P0 BRA `(.L_x_218) ;  /* 0xfffffffc00f08947 */ /* 0x004fea000383ffff */
[----:B------:R-:W-:Y:S05]  /*9f80*/  BRA `(.L_x_219) ;  /* 0xffffff9800707947 */ /* 0x000fea000383ffff */
.L_x_68:
[----:B------:R-:W-:-:S07]  /*9f90*/  MOV R0, UR5 ;  /* 0x0000000500007c02 */ /* 0x000fce0008000f00 */
.L_x_220:
[----:B-1----:R1:W2:Y:S02]  /*9fa0*/  SYNCS.PHASECHK.TRANS64.TRYWAIT P0, [R0+URZ], R3 ;  /* 0x00000003000075a7 */ /* 0x0022a400080011ff */
[----:B--2---:R-:W-:Y:S05]  /*9fb0*/  @!P0 NANOSLEEP.SYNCS 0x989680 ;  /* 0x009896800000895d */ /* 0x004fea0003900000 */
[----:B------:R-:W2:Y:S02]  /*9fc0*/  @!P0 SYNCS.PHASECHK.TRANS64 P0, [R0+URZ], R3 ;  /* 0x00000003000085a7 */ /* 0x000ea400080010ff */
[----:B--2---:R-:W-:Y:S05]  /*9fd0*/  @!P0 BRA `(.L_x_220) ;  /* 0xfffffffc00f08947 */ /* 0x004fea000383ffff */
[----:B------:R-:W-:Y:S05]  /*9fe0*/  BRA `(.L_x_221) ;  /* 0xffffff98007c7947 */ /* 0x000fea000383ffff */
.L_x_69:
[----:B------:R-:W-:-:S07]  /*9ff0*/  MOV R0, UR5 ;  /* 0x0000000500007c02 */ /* 0x000fce0008000f00 */
.L_x_222:
[----:B-1----:R1:W2:Y:S02]  /*a000*/  SYNCS.PHASECHK.TRANS64.TRYWAIT P0, [R0+URZ], R3 ;  /* 0x00000003000075a7 */ /* 0x0022a400080011ff */
[----:B--2---:R-:W-:Y:S05]  /*a010*/  @!P0 NANOSLEEP.SYNCS 0x989680 ;  /* 0x009896800000895d */ /* 0x004fea0003900000 */
[----:B------:R-:W2:Y:S02]  /*a020*/  @!P0 SYNCS.PHASECHK.TRANS64 P0, [R0+URZ], R3 ;  /* 0x00000003000085a7 */ /* 0x000ea400080010ff */
[----:B--2---:R-:W-:Y:S05]  /*a030*/  @!P0 BRA `(.L_x_222) ;  /* 0xfffffffc00f08947 */ /* 0x004fea000383ffff */
[----:B------:R-:W-:Y:S05]  /*a040*/  BRA `(.L_x_223) ;  /* 0xffffff9800887947 */ /* 0x000fea000383ffff */
.L_x_70:
[----:B------:R-:W-:-:S07]  /*a050*/  MOV R0, UR5 ;  /* 0x0000000500007c02 */ /* 0x000fce0008000f00 */
.L_x_224:
[----:B-1----:R1:W2:Y:S02]  /*a060*/  SYNCS.PHASECHK.TRANS64.TRYWAIT P0, [R0+URZ], R3 ;  /* 0x00000003000075a7 */ /* 0x0022a400080011ff */
[----:B--2---:R-:W-:Y:S05]  /*a070*/  @!P0 NANOSLEEP.SYNCS 0x989680 ;  /* 0x009896800000895d */ /* 0x004fea0003900000 */
[----:B------:R-:W2:Y:S02]  /*a080*/  @!P0 SYNCS.PHASECHK.TRANS64 P0, [R0+URZ], R3 ;  /* 0x00000003000085a7 */ /* 0x000ea400080010ff */
[----:B--2---:R-:W-:Y:S05]  /*a090*/  @!P0 BRA `(.L_x_224) ;  /* 0xfffffffc00f08947 */ /* 0x004fea000383ffff */
[----:B------:R-:W-:Y:S05]  /*a0a0*/  BRA `(.L_x_225) ;  /* 0xffffff9800947947 */ /* 0x000fea000383ffff */
.L_x_71:
[----:B------:R-:W-:-:S07]  /*a0b0*/  MOV R0, UR5 ;  /* 0x0000000500007c02 */ /* 0x000fce0008000f00 */
.L_x_226:
[----:B-1----:R1:W2:Y:S02]  /*a0c0*/  SYNCS.PHASECHK.TRANS64.TRYWAIT P0, [R0+URZ], R3 ;  /* 0x00000003000075a7 */ /* 0x0022a400080011ff */
[----:B--2---:R-:W-:Y:S05]  /*a0d0*/  @!P0 NANOSLEEP.SYNCS 0x989680 ;  /* 0x009896800000895d */ /* 0x004fea0003900000 */
[----:B------:R-:W2:Y:S02]  /*a0e0*/  @!P0 SYNCS.PHASECHK.TRANS64 P0, [R0+URZ], R3 ;  /* 0x00000003000085a7 */ /* 0x000ea400080010ff */
[----:B--2---:R-:W-:Y:S05]  /*a0f0*/  @!P0 BRA `(.L_x_226) ;  /* 0xfffffffc00f08947 */ /* 0x004fea000383ffff */
[----:B------:R-:W-:Y:S05]  /*a100*/  BRA `(.L_x_227) ;  /* 0xffffff9800a07947 */ /* 0x000fea000383ffff */
.L_x_72:
[----:B------:R-:W-:-:S07]  /*a110*/  MOV R0, UR5 ;  /* 0x0000000500007c02 */ /* 0x000fce0008000f00 */
.L_x_228:
[----:B-1----:R1:W2:Y:S02]  /*a120*/  SYNCS.PHASECHK.TRANS64.TRYWAIT P0, [R0+URZ], R3 ;  /* 0x00000003000075a7 */ /* 0x0022a400080011ff */
[----:B--2---:R-:W-:Y:S05]  /*a130*/  @!P0 NANOSLEEP.SYNCS 0x989680 ;  /* 0x009896800000895d */ /* 0x004fea0003900000 */
[----:B------:R-:W2:Y:S02]  /*a140*/  @!P0 SYNCS.PHASECHK.TRANS64 P0, [R0+URZ], R3 ;  /* 0x00000003000085a7 */ /* 0x000ea400080010ff */
[----:B--2---:R-:W-:Y:S05]  /*a150*/  @!P0 BRA `(.L_x_228) ;  /* 0xfffffffc00f08947 */ /* 0x004fea000383ffff */
[----:B------:R-:W-:Y:S05]  /*a160*/  BRA `(.L_x_229) ;  /* 0xffffff9800ac7947 */ /* 0x000fea000383ffff */
.L_x_73:
[----:B------:R-:W-:-:S07]  /*a170*/  MOV R0, UR5 ;  /* 0x0000000500007c02 */ /* 0x000fce0008000f00 */
.L_x_230:
[----:B-1----:R1:W2:Y:S02]  /*a180*/  SYNCS.PHASECHK.TRANS64.TRYWAIT P0, [R0+URZ], R3 ;  /* 0x00000003000075a7 */ /* 0x0022a400080011ff */
[----:B--2---:R-:W-:Y:S05]  /*a190*/  @!P0 NANOSLEEP.SYNCS 0x989680 ;  /* 0x009896800000895d */ /* 0x004fea0003900000 */
[----:B------:R-:W2:Y:S02]  /*a1a0*/  @!P0 SYNCS.PHASECHK.TRANS64 P0, [R0+URZ], R3 ;  /* 0x00000003000085a7 */ /* 0x000ea400080010ff */
[----:B--2---:R-:W-:Y:S05]  /*a1b0*/  @!P0 BRA `(.L_x_230) ;  /* 0xfffffffc00f08947 */ /* 0x004fea000383ffff */
[----:B------:R-:W-:Y:S05]  /*a1c0*/  BRA `(.L_x_231) ;  /* 0xffffff9800b87947 */ /* 0x000fea000383ffff */
.L_x_74:
[----:B------:R-:W-:-:S07]  /*a1d0*/  MOV R0, UR5 ;  /* 0x0000000500007c02 */ /* 0x000fce0008000f00 */
.L_x_232:
[----:B-1----:R1:W2:Y:S02]  /*a1e0*/  SYNCS.PHASECHK.TRANS64.TRYWAIT P0, [R0+URZ], R3 ;  /* 0x00000003000075a7 */ /* 0x0022a400080011ff */
[----:B--2---:R-:W-:Y:S05]  /*a1f0*/  @!P0 NANOSLEEP.SYNCS 0x989680 ;  /* 0x009896800000895d */ /* 0x004fea0003900000 */
[----:B------:R-:W2:Y:S02]  /*a200*/  @!P0 SYNCS.PHASECHK.TRANS64 P0, [R0+URZ], R3 ;  /* 0x00000003000085a7 */ /* 0x000ea400080010ff */
[----:B--2---:R-:W-:Y:S05]  /*a210*/  @!P0 BRA `(.L_x_232) ;  /* 0xfffffffc00f08947 */ /* 0x004fea000383ffff */
[----:B------:R-:W-:Y:S05]  /*a220*/  BRA `(.L_x_233) ;  /* 0xffffff9800c47947 */ /* 0x000fea000383ffff */
.L_x_75:
[----:B------:R-:W-:-:S07]  /*a230*/  MOV R0, UR5 ;  /* 0x0000000500007c02 */ /* 0x000fce0008000f00 */
.L_x_234:
[----:B-1----:R1:W2:Y:S02]  /*a240*/  SYNCS.PHASECHK.TRANS64.TRYWAIT P0, [R0+URZ], R3 ;  /* 0x00000003000075a7 */ /* 0x0022a400080011ff */
[----:B--2---:R-:W-:Y:S05]  /*a250*/  @!P0 NANOSLEEP.SYNCS 0x989680 ;  /* 0x009896800000895d */ /* 0x004fea0003900000 */
[----:B------:R-:W2:Y:S02]  /*a260*/  @!P0 SYNCS.PHASECHK.TRANS64 P0, [R0+URZ], R3 ;  /* 0x00000003000085a7 */ /* 0x000ea400080010ff */
[----:B--2---:R-:W-:Y:S05]  /*a270*/  @!P0 BRA `(.L_x_234) ;  /* 0xfffffffc00f08947 */ /* 0x004fea000383ffff */
[----:B------:R-:W-:Y:S05]  /*a280*/  BRA `(.L_x_235) ;  /* 0xffffff9800d07947 */ /* 0x000fea000383ffff */
.L_x_76:
[----:B------:R-:W-:-:S07]  /*a290*/  MOV R0, UR5 ;  /* 0x0000000500007c02 */ /* 0x000fce0008000f00 */
.L_x_236:
[----:B-1----:R1:W2:Y:S02]  /*a2a0*/  SYNCS.PHASECHK.TRANS64.TRYWAIT P0, [R0+URZ], R3 ;  /* 0x00000003000075a7 */ /* 0x0022a400080011ff */
[----:B--2---:R-:W-:Y:S05]  /*a2b0*/  @!P0 NANOSLEEP.SYNCS 0x989680 ;  /* 0x009896800000895d */ /* 0x004fea0003900000 */
[----:B------:R-:W2:Y:S02]  /*a2c0*/  @!P0 SYNCS.PHASECHK.TRANS64 P0, [R0+URZ], R3 ;  /* 0x00000003000085a7 */ /* 0x000ea400080010ff */
[----:B--2---:R-:W-:Y:S05]  /*a2d0*/  @!P0 BRA `(.L_x_236) ;  /* 0xfffffffc00f08947 */ /* 0x004fea000383ffff */
[----:B------:R-:W-:Y:S05]  /*a2e0*/  BRA `(.L_x_237) ;  /* 0xffffff9800dc7947 */ /* 0x000fea000383ffff */
.L_x_77:
[----:B------:R-:W-:-:S07]  /*a2f0*/  MOV R0, UR5 ;  /* 0x0000000500007c02 */ /* 0x000fce0008000f00 */
.L_x_238:
[----:B-1----:R1:W2:Y:S02]  /*a300*/  SYNCS.PHASECHK.TRANS64.TRYWAIT P0, [R0+URZ], R3 ;  /* 0x00000003000075a7 */ /* 0x0022a400080011ff */
[----:B--2---:R-:W-:Y:S05]  /*a310*/  @!P0 NANOSLEEP.SYNCS 0x989680 ;  /* 0x009896800000895d */ /* 0x004fea0003900000 */
[----:B------:R-:W2:Y:S02]  /*a320*/  @!P0 SYNCS.PHASECHK.TRANS64 P0, [R0+URZ], R3 ;  /* 0x00000003000085a7 */ /* 0x000ea400080010ff */
[----:B--2---:R-:W-:Y:S05]  /*a330*/  @!P0 BRA `(.L_x_238) ;  /* 0xfffffffc00f08947 */ /* 0x004fea000383ffff */
[----:B------:R-:W-:Y:S05]  /*a340*/  BRA `(.L_x_239) ;  /* 0xffffff9800e87947 */ /* 0x000fea000383ffff */
.L_x_78:
[----:B------:R-:W-:-:S07]  /*a350*/  MOV R0, UR5 ;  /* 0x0000000500007c02 */ /* 0x000fce0008000f00 */
.L_x_240:
[----:B-1----:R1:W2:Y:S02]  /*a360*/  SYNCS.PHASECHK.TRANS64.TRYWAIT P0, [R0+URZ], R3 ;  /* 0x00000003000075a7 */ /* 0x0022a400080011ff */
[----:B--2---:R-:W-:Y:S05]  /*a370*/  @!P0 NANOSLEEP.SYNCS 0x989680 ;  /* 0x009896800000895d */ /* 0x004fea0003900000 */
[----:B------:R-:W2:Y:S02]  /*a380*/  @!P0 SYNCS.PHASECHK.TRANS64 P0, [R0+URZ], R3 ;  /* 0x00000003000085a7 */ /* 0x000ea400080010ff */
[----:B--2---:R-:W-:Y:S05]  /*a390*/  @!P0 BRA `(.L_x_240) ;  /* 0xfffffffc00f08947 */ /* 0x004fea000383ffff */
[----:B------:R-:W-:Y:S05]  /*a3a0*/  BRA `(.L_x_241) ;  /* 0xffffff9800f47947 */ /* 0x000fea000383ffff */
.L_x_79:
[----:B------:R-:W-:-:S07]  /*a3b0*/  MOV R0, UR5 ;  /* 0x0000000500007c02 */ /* 0x000fce0008000f00 */
.L_x_242:
[----:B-1----:R1:W2:Y:S02]  /*a3c0*/  SYNCS.PHASECHK.TRANS64.TRYWAIT P0, [R0+URZ], R3 ;  /* 0x00000003000075a7 */ /* 0x0022a400080011ff */
[----:B--2---:R-:W-:Y:S05]  /*a3d0*/  @!P0 NANOSLEEP.SYNCS 0x989680 ;  /* 0x009896800000895d */ /* 0x004fea0003900000 */
[----:B------:R-:W2:Y:S02]  /*a3e0*/  @!P0 SYNCS.PHASECHK.TRANS64 P0, [R0+URZ], R3 ;  /* 0x00000003000085a7 */ /* 0x000ea400080010ff */
[----:B--2---:R-:W-:Y:S05]  /*a3f0*/  @!P0 BRA `(.L_x_242) ;  /* 0xfffffffc00f08947 */ /* 0x004fea000383ffff */
[----:B------:R-:W-:Y:S05]  /*a400*/  BRA `(.L_x_243) ;  /* 0xffffff9c00007947 */ /* 0x000fea000383ffff */
.L_x_80:
[----:B------:R-:W-:-:S07]  /*a410*/  MOV R0, UR5 ;  /* 0x0000000500007c02 */ /* 0x000fce0008000f00 */
.L_x_244:
[----:B-1----:R1:W2:Y:S02]  /*a420*/  SYNCS.PHASECHK.TRANS64.TRYWAIT P0, [R0+URZ], R3 ;  /* 0x00000003000075a7 */ /* 0x0022a400080011ff */
[----:B--2---:R-:W-:Y:S05]  /*a430*/  @!P0 NANOSLEEP.SYNCS 0x989680 ;  /* 0x009896800000895d */ /* 0x004fea0003900000 */
[----:B------:R-:W2:Y:S02]  /*a440*/  @!P0 SYNCS.PHASECHK.TRANS64 P0, [R0+URZ], R3 ;  /* 0x00000003000085a7 */ /* 0x000ea400080010ff */
[----:B--2---:R-:W-:Y:S05]  /*a450*/  @!P0 BRA `(.L_x_244) ;  /* 0xfffffffc00f08947 */ /* 0x004fea000383ffff */
[----:B------:R-:W-:Y:S05]  /*a460*/  BRA `(.L_x_245) ;  /* 0xffffff9c000c7947 */ /* 0x000fea000383ffff */
.L_x_81:
[----:B------:R-:W-:-:S07]  /*a470*/  MOV R0, UR5 ;  /* 0x0000000500007c02 */ /* 0x000fce0008000f00 */
.L_x_246:
[----:B-1----:R1:W2:Y:S02]  /*a480*/  SYNCS.PHASECHK.TRANS64.TRYWAIT P0, [R0+URZ], R3 ;  /* 0x00000003000075a7 */ /* 0x0022a400080011ff */
[----:B--2---:R-:W-:Y:S05]  /*a490*/  @!P0 NANOSLEEP.SYNCS 0x989680 ;  /* 0x009896800000895d */ /* 0x004fea0003900000 */
[----:B------:R-:W2:Y:S02]  /*a4a0*/  @!P0 SYNCS.PHASECHK.TRANS64 P0, [R0+URZ], R3 ;  /* 0x00000003000085a7 */ /* 0x000ea400080010ff */
[----:B--2---:R-:W-:Y:S05]  /*a4b0*/  @!P0 BRA `(.L_x_246) ;  /* 0xfffffffc00f08947 */ /* 0x004fea000383ffff */
[----:B------:R-:W-:Y:S05]  /*a4c0*/  BRA `(.L_x_247) ;  /* 0xffffff9c00187947 */ /* 0x000fea000383ffff */
.L_x_82:
[----:B------:R-:W-:-:S07]  /*a4d0*/  MOV R0, UR5 ;  /* 0x0000000500007c02 */ /* 0x000fce0008000f00 */
.L_x_248:
[----:B-1----:R1:W2:Y:S02]  /*a4e0*/  SYNCS.PHASECHK.TRANS64.TRYWAIT P0, [R0+URZ], R3 ;  /* 0x00000003000075a7 */ /* 0x0022a400080011ff */
[----:B--2---:R-:W-:Y:S05]  /*a4f0*/  @!P0 NANOSLEEP.SYNCS 0x989680 ;  /* 0x009896800000895d */ /* 0x004fea0003900000 */
[----:B------:R-:W2:Y:S02]  /*a500*/  @!P0 SYNCS.PHASECHK.TRANS64 P0, [R0+URZ], R3 ;  /* 0x00000003000085a7 */ /* 0x000ea400080010ff */
[----:B--2---:R-:W-:Y:S05]  /*a510*/  @!P0 BRA `(.L_x_248) ;  /* 0xfffffffc00f08947 */ /* 0x004fea000383ffff */
[----:B------:R-:W-:Y:S05]  /*a520*/  BRA `(.L_x_249) ;  /* 0xffffff9c00247947 */ /* 0x000fea000383ffff */
.L_x_83:
[----:B------:R-:W-:-:S07]  /*a530*/  MOV R0, UR5 ;  /* 0x0000000500007c02 */ /* 0x000fce0008000f00 */
.L_x_250:
[----:B-1----:R1:W2:Y:S02]  /*a540*/  SYNCS.PHASECHK.TRANS64.TRYWAIT P0, [R0+URZ], R3 ;  /* 0x00000003000075a7 */ /* 0x0022a400080011ff */
[----:B--2---:R-:W-:Y:S05]  /*a550*/  @!P0 NANOSLEEP.SYNCS 0x989680 ;  /* 0x009896800000895d */ /* 0x004fea0003900000 */
[----:B------:R-:W2:Y:S02]  /*a560*/  @!P0 SYNCS.PHASECHK.TRANS64 P0, [R0+URZ], R3 ;  /* 0x00000003000085a7 */ /* 0x000ea400080010ff */
[----:B--2---:R-:W-:Y:S05]  /*a570*/  @!P0 BRA `(.L_x_250) ;  /* 0xfffffffc00f08947 */ /* 0x004fea000383ffff */
[----:B------:R-:W-:Y:S05]  /*a580*/  BRA `(.L_x_251) ;  /* 0xffffff9c00307947 */ /* 0x000fea000383ffff */
.L_x_84:
[----:B------:R-:W-:-:S07]  /*a590*/  MOV R0, UR5 ;  /* 0x0000000500007c02 */ /* 0x000fce0008000f00 */
.L_x_252:
[----:B-1----:R1:W2:Y:S02]  /*a5a0*/  SYNCS.PHASECHK.TRANS64.TRYWAIT P0, [R0+URZ], R3 ;  /* 0x00000003000075a7 */ /* 0x0022a400080011ff */
[----:B--2---:R-:W-:Y:S05]  /*a5b0*/  @!P0 NANOSLEEP.SYNCS 0x989680 ;  /* 0x009896800000895d */ /* 0x004fea0003900000 */
[----:B------:R-:W2:Y:S02]  /*a5c0*/  @!P0 SYNCS.PHASECHK.TRANS64 P0, [R0+URZ], R3 ;  /* 0x00000003000085a7 */ /* 0x000ea400080010ff */
[----:B--2---:R-:W-:Y:S05]  /*a5d0*/  @!P0 BRA `(.L_x_252) ;  /* 0xfffffffc00f08947 */ /* 0x004fea000383ffff */
[----:B------:R-:W-:Y:S05]  /*a5e0*/  BRA `(.L_x_253) ;  /* 0xffffff9c003c7947 */ /* 0x000fea000383ffff */
.L_x_87:
[----:B-1----:R1:W2:Y:S02]  /*a5f0*/  SYNCS.PHASECHK.TRANS64.TRYWAIT P0, [R2+URZ+0x340], R4 ;  /* 0x00034004020075a7 */ /* 0x0022a400080011ff */
[----:B--2---:R-:W-:Y:S05]  /*a600*/  @!P0 NANOSLEEP.SYNCS 0x989680 ;  /* 0x009896800000895d */ /* 0x004fea0003900000 */
[----:B------:R-:W2:Y:S02]  /*a610*/  @!P0 SYNCS.PHASECHK.TRANS64 P0, [R2+URZ+0x340], R4 ;  /* 0x00034004020085a7 */ /* 0x000ea400080010ff */
[----:B--2---:R-:W-:Y:S05]  /*a620*/  @!P0 BRA `(.L_x_87) ;  /* 0xfffffffc00f08947 */ /* 0x004fea000383ffff */
[----:B------:R-:W-:Y:S05]  /*a630*/  BRA `(.L_x_254) ;  /* 0xffffff9c00a07947 */ /* 0x000fea000383ffff */
.L_x_88:
[----:B------:R-:W-:-:S07]  /*a640*/  MOV R2, UR4 ;  /* 0x0000000400027c02 */ /* 0x000fce0008000f00 */
.L_x_255:
[----:B-1----:R1:W2:Y:S02]  /*a650*/  SYNCS.PHASECHK.TRANS64.TRYWAIT P0, [R2+URZ+0x2f0], R5 ;  /* 0x0002f005020075a7 */ /* 0x0022a400080011ff */
[----:B--2---:R-:W-:Y:S05]  /*a660*/  @!P0 NANOSLEEP.SYNCS 0x989680 ;  /* 0x009896800000895d */ /* 0x004fea0003900000 */
[----:B------:R-:W2:Y:S02]  /*a670*/  @!P0 SYNCS.PHASECHK.TRANS64 P0, [R2+URZ+0x2f0], R5 ;  /* 0x0002f005020085a7 */ /* 0x000ea400080010ff */
[----:B--2---:R-:W-:Y:S05]  /*a680*/  @!P0 BRA `(.L_x_255) ;  /* 0xfffffffc00f08947 */ /* 0x004fea000383ffff */
[----:B------:R-:W-:Y:S05]  /*a690*/  BRA `(.L_x_256) ;  /* 0xffffff9c00b07947 */ /* 0x000fea000383ffff */
.L_x_89:
[----:B-1----:R1:W2:Y:S02]  /*a6a0*/  SYNCS.PHASECHK.TRANS64.TRYWAIT P1, [R2+URZ+0x2e0], R4 ;  /* 0x0002e004020075a7 */ /* 0x0022a400080211ff */
[----:B--2---:R-:W-:Y:S05]  /*a6b0*/  @!P1 NANOSLEEP.SYNCS 0x989680 ;  /* 0x009896800000995d */ /* 0x004fea0003900000 */
[----:B------:R-:W2:Y:S02]  /*a6c0*/  @!P1 SYNCS.PHASECHK.TRANS64 P1, [R2+URZ+0x2e0], R4 ;  /* 0x0002e004020095a7 */ /* 0x000ea400080210ff */
[----:B--2---:R-:W-:Y:S05]  /*a6d0*/  @!P1 BRA `(.L_x_89) ;  /* 0xfffffffc00f09947 */ /* 0x004fea000383ffff */
[----:B------:R-:W-:Y:S05]  /*a6e0*/  BRA `(.L_x_257) ;  /* 0xffffff9c00e07947 */ /* 0x000fea000383ffff */
.L_x_92:
[----:B------:R-:W-:-:S07]  /*a6f0*/  MOV R0, UR4 ;  /* 0x0000000400007c02 */ /* 0x000fce0008000f00 */
.L_x_258:
[----:B-1----:R1:W2:Y:S02]  /*a700*/  SYNCS.PHASECHK.TRANS64.TRYWAIT P0, [R0+URZ+0x2f0], R2 ;  /* 0x0002f002000075a7 */ /* 0x0022a400080011ff */
[----:B--2---:R-:W-:Y:S05]  /*a710*/  @!P0 NANOSLEEP.SYNCS 0x989680 ;  /* 0x009896800000895d */ /* 0x004fea0003900000 */
[----:B------:R-:W2:Y:S02]  /*a720*/  @!P0 SYNCS.PHASECHK.TRANS64 P0, [R0+URZ+0x2f0], R2 ;  /* 0x0002f002000085a7 */ /* 0x000ea400080010ff */
[----:B--2---:R-:W-:Y:S05]  /*a730*/  @!P0 BRA `(.L_x_258) ;  /* 0xfffffffc00f08947 */ /* 0x004fea000383ffff */
[----:B------:R-:W-:Y:S05]  /*a740*/  BRA `(.L_x_91) ;  /* 0xffffffa000347947 */ /* 0x000fea000383ffff */
.L_x_99:
[----:B-1----:R1:W2:Y:S02]  /*a750*/  SYNCS.PHASECHK.TRANS64.TRYWAIT P1, [R0+URZ+0x2e0], R2 ;  /* 0x0002e002000075a7 */ /* 0x0022a400080211ff */
[----:B--2---:R-:W-:Y:S05]  /*a760*/  @!P1 NANOSLEEP.SYNCS 0x989680 ;  /* 0x009896800000995d */ /* 0x004fea0003900000 */
[----:B------:R-:W2:Y:S02]  /*a770*/  @!P1 SYNCS.PHASECHK.TRANS64 P1, [R0+URZ+0x2e0], R2 ;  /* 0x0002e002000095a7 */ /* 0x000ea400080210ff */
[----:B--2---:R-:W-:Y:S05]  /*a780*/  @!P1 BRA `(.L_x_99) ;  /* 0xfffffffc00f09947 */ /* 0x004fea000383ffff */
[----:B------:R-:W-:Y:S05]  /*a790*/  BRA `(.L_x_259) ;  /* 0xffffffa400947947 */ /* 0x000fea000383ffff */
.L_x_100:
[----:B------:R-:W-:-:S07]  /*a7a0*/  MOV R2, UR19 ;  /* 0x0000001300027c02 */ /* 0x000fce0008000f00 */
.L_x_260:
[----:B-1----:R1:W2:Y:S02]  /*a7b0*/  SYNCS.PHASECHK.TRANS64.TRYWAIT P0, [R2+URZ+0x320], R0 ;  /* 0x00032000020075a7 */ /* 0x0022a400080011ff */
[----:B--2---:R-:W-:Y:S05]  /*a7c0*/  @!P0 NANOSLEEP.SYNCS 0x989680 ;  /* 0x009896800000895d */ /* 0x004fea0003900000 */
[----:B------:R-:W2:Y:S02]  /*a7d0*/  @!P0 SYNCS.PHASECHK.TRANS64 P0, [R2+URZ+0x320], R0 ;  /* 0x00032000020085a7 */ /* 0x000ea400080010ff */
[----:B--2---:R-:W-:Y:S05]  /*a7e0*/  @!P0 BRA `(.L_x_260) ;  /* 0xfffffffc00f08947 */ /* 0x004fea000383ffff */
[----:B------:R-:W-:Y:S05]  /*a7f0*/  BRA `(.L_x_261) ;  /* 0xffffffa400c87947 */ /* 0x000fea000383ffff */
.L_x_103:
[----:B------:R-:W-:Y:S07]  /*a800*/  MOV R0, UR7 ;  /* 0x0000000700007c02 */ /* 0x000fee0008000f00 */
.L_x_262:
[----:B-1----:R1:W2:Y:S02]  /*a810*/  SYNCS.PHASECHK.TRANS64.TRYWAIT P0, [R0+URZ], R2 ;  /* 0x00000002000075a7 */ /* 0x0022a400080011ff */
[----:B--2---:R-:W-:Y:S05]  /*a820*/  @!P0 NANOSLEEP.SYNCS 0x989680 ;  /* 0x009896800000895d */ /* 0x004fea0003900000 */
[----:B------:R-:W2:Y:S02]  /*a830*/  @!P0 SYNCS.PHASECHK.TRANS64 P0, [R0+URZ], R2 ;  /* 0x00000002000085a7 */ /* 0x000ea400080010ff */
[----:B--2---:R-:W-:Y:S05]  /*a840*/  @!P0 BRA `(.L_x_262) ;  /* 0xfffffffc00f08947 */ /* 0x004fea000383ffff */
[----:B------:R-:W-:Y:S05]  /*a850*/  BRA `(.L_x_102) ;  /* 0xffffffa400fc7947 */ /* 0x000fea000383ffff */
.L_x_106:
[----:B------:R-:W-:-:S07]  /*a860*/  MOV R0, UR4 ;  /* 0x0000000400007c02 */ /* 0x000fce0008000f00 */
.L_x_263:
[----:B--2---:R2:W4:Y:S02]  /*a870*/  SYNCS.PHASECHK.TRANS64.TRYWAIT P0, [R0+URZ], R2 ;  /* 0x00000002000075a7 */ /* 0x00452400080011ff */
[----:B----4-:R-:W-:Y:S05]  /*a880*/  @!P0 NANOSLEEP.SYNCS 0x989680 ;  /* 0x009896800000895d */ /* 0x010fea0003900000 */
[----:B------:R-:W4:Y:S02]  /*a890*/  @!P0 SYNCS.PHASECHK.TRANS64 P0, [R0+URZ], R2 ;  /* 0x00000002000085a7 */ /* 0x000f2400080010ff */
[----:B----4-:R-:W-:Y:S05]  /*a8a0*/  @!P0 BRA `(.L_x_263) ;  /* 0xfffffffc00f08947 */ /* 0x010fea000383ffff */
[----:B------:R-:W-:Y:S05]  /*a8b0*/  BRA `(.L_x_264) ;  /* 0xffffffa8009c7947 */ /* 0x000fea000383ffff */
.L_x_107:
[----:B------:R-:W-:-:S07]  /*a8c0*/  MOV R0, UR5 ;  /* 0x0000000500007c02 */ /* 0x000fce0008000f00 */
.L_x_265:
[----:B-1----:R1:W2:Y:S02]  /*a8d0*/  SYNCS.PHASECHK.TRANS64.TRYWAIT P0, [R0+URZ], R3 ;  /* 0x00000003000075a7 */ /* 0x0022a400080011ff */
[----:B--2---:R-:W-:Y:S05]  /*a8e0*/  @!P0 NANOSLEEP.SYNCS 0x989680 ;  /* 0x009896800000895d */ /* 0x004fea0003900000 */
[----:B------:R-:W2:Y:S02]  /*a8f0*/  @!P0 SYNCS.PHASECHK.TRANS64 P0, [R0+URZ], R3 ;  /* 0x00000003000085a7 */ /* 0x000ea400080010ff */
[----:B--2---:R-:W-:Y:S05]  /*a900*/  @!P0 BRA `(.L_x_265) ;  /* 0xfffffffc00f08947 */ /* 0x004fea000383ffff */
[----:B------:R-:W-:Y:S05]  /*a910*/  BRA `(.L_x_266) ;  /* 0xffffffa800a87947 */ /* 0x000fea000383ffff */
.L_x_108:
[----:B------:R-:W-:-:S07]  /*a920*/  MOV R0, UR5 ;  /* 0x0000000500007c02 */ /* 0x000fce0008000f00 */
.L_x_267:
[----:B-1----:R1:W2:Y:S02]  /*a930*/  SYNCS.PHASECHK.TRANS64.TRYWAIT P0, [R0+URZ], R3 ;  /* 0x00000003000075a7 */ /* 0x0022a400080011ff */
[----:B--2---:R-:W-:Y:S05]  /*a940*/  @!P0 NANOSLEEP.SYNCS 0x989680 ;  /* 0x009896800000895d */ /* 0x004fea0003900000 */
[----:B------:R-:W2:Y:S02]  /*a950*/  @!P0 SYNCS.PHASECHK.TRANS64 P0, [R0+URZ], R3 ;  /* 0x00000003000085a7 */ /* 0x000ea400080010ff */
[----:B--2---:R-:W-:Y:S05]  /*a960*/  @!P0 BRA `(.L_x_267) ;  /* 0xfffffffc00f08947 */ /* 0x004fea000383ffff */
[----:B------:R-:W-:Y:S05]  /*a970*/  BRA `(.L_x_268) ;  /* 0xffffffa800b47947 */ /* 0x000fea000383ffff */
.L_x_109:
[----:B-1----:R-:W-:-:S07]  /*a980*/  MOV R0, UR4 ;  /* 0x0000000400007c02 */ /* 0x002fce0008000f00 */
.L_x_269:
[----:B-1----:R1:W2:Y:S02]  /*a990*/  SYNCS.PHASECHK.TRANS64.TRYWAIT P0, [R0+URZ], R2 ;  /* 0x00000002000075a7 */ /* 0x0022a400080011ff */
[----:B--2---:R-:W-:Y:S05]  /*a9a0*/  @!P0 NANOSLEEP.SYNCS 0x989680 ;  /* 0x009896800000895d */ /* 0x004fea0003900000 */
[----:B------:R-:W2:Y:S02]  /*a9b0*/  @!P0 SYNCS.PHASECHK.TRANS64 P0, [R0+URZ], R2 ;  /* 0x00000002000085a7 */ /* 0x000ea400080010ff */
[----:B--2---:R-:W-:Y:S05]  /*a9c0*/  @!P0 BRA `(.L_x_269) ;  /* 0xfffffffc00f08947 */ /* 0x004fea000383ffff */
[----:B------:R-:W-:Y:S05]  /*a9d0*/  BRA `(.L_x_270) ;  /* 0xffffffa800c07947 */ /* 0x000fea000383ffff */
.L_x_114:
[----:B-1----:R1:W3:Y:S02]  /*a9e0*/  SYNCS.PHASECHK.TRANS64.TRYWAIT P0, [R8+URZ+0x2e0], R0 ;  /* 0x0002e000080075a7 */ /* 0x0022e400080011ff */
[----:B---3--:R-:W-:Y:S05]  /*a9f0*/  @!P0 NANOSLEEP.SYNCS 0x989680 ;  /* 0x009896800000895d */ /* 0x008fea0003900000 */
[----:B------:R-:W3:Y:S02]  /*aa00*/  @!P0 SYNCS.PHASECHK.TRANS64 P0, [R8+URZ+0x2e0], R0 ;  /* 0x0002e000080085a7 */ /* 0x000ee400080010ff */
[----:B---3--:R-:W-:Y:S05]  /*aa10*/  @!P0 BRA `(.L_x_114) ;  /* 0xfffffffc00f08947 */ /* 0x008fea000383ffff */
[----:B------:R-:W-:Y:S05]  /*aa20*/  BRA `(.L_x_271) ;  /* 0xffffffac00fc7947 */ /* 0x000fea000383ffff */
.L_x_117:
[----:B-1----:R-:W-:Y:S07]  /*aa30*/  MOV R0, UR21 ;  /* 0x0000001500007c02 */ /* 0x002fee0008000f00 */
.L_x_272:
[----:B-1----:R1:W3:Y:S02]  /*aa40*/  SYNCS.PHASECHK.TRANS64.TRYWAIT P1, [R0+URZ+0x2d8], R2 ;  /* 0x0002d802000075a7 */ /* 0x0022e400080211ff */
[----:B---3--:R-:W-:Y:S05]  /*aa50*/  @!P1 NANOSLEEP.SYNCS 0x989680 ;  /* 0x009896800000995d */ /* 0x008fea0003900000 */
[----:B------:R-:W3:Y:S02]  /*aa60*/  @!P1 SYNCS.PHASECHK.TRANS64 P1, [R0+URZ+0x2d8], R2 ;  /* 0x0002d802000095a7 */ /* 0x000ee400080210ff */
[----:B---3--:R-:W-:Y:S05]  /*aa70*/  @!P1 BRA `(.L_x_272) ;  /* 0xfffffffc00f09947 */ /* 0x008fea000383ffff */
[----:B------:R-:W-:Y:S05]  /*aa80*/  BRA `(.L_x_116) ;  /* 0xffffffb400787947 */ /* 0x000fea000383ffff */
.L_x_120:
[----:B-1----:R-:W-:Y:S07]  /*aa90*/  MOV R0, UR21 ;  /* 0x0000001500007c02 */ /* 0x002fee0008000f00 */
.L_x_273:
[----:B-1----:R1:W3:Y:S02]  /*aaa0*/  SYNCS.PHASECHK.TRANS64.TRYWAIT P0, [R0+URZ+0x2b8], R4 ;  /* 0x0002b804000075a7 */ /* 0x0022e400080011ff */
[----:B---3--:R-:W-:Y:S05]  /*aab0*/  @!P0 NANOSLEEP.SYNCS 0x989680 ;  /* 0x009896800000895d */ /* 0x008fea0003900000 */
[----:B------:R-:W3:Y:S02]  /*aac0*/  @!P0 SYNCS.PHASECHK.TRANS64 P0, [R0+URZ+0x2b8], R4 ;  /* 0x0002b804000085a7 */ /* 0x000ee400080010ff */
[----:B---3--:R-:W-:Y:S05]  /*aad0*/  @!P0 BRA `(.L_x_273) ;  /* 0xfffffffc00f08947 */ /* 0x008fea000383ffff */
[----:B------:R-:W-:Y:S05]  /*aae0*/  BRA `(.L_x_274) ;  /* 0xffffffb400d07947 */ /* 0x000fea000383ffff */
.L_x_121:
[----:B------:R-:W-:Y:S07]  /*aaf0*/  MOV R0, UR21 ;  /* 0x0000001500007c02 */ /* 0x000fee0008000f00 */
.L_x_275:
[----:B-1----:R1:W3:Y:S02]  /*ab00*/  SYNCS.PHASECHK.TRANS64.TRYWAIT P0, [R0+URZ+0x2c0], R4 ;  /* 0x0002c004000075a7 */ /* 0x0022e400080011ff */
[----:B---3--:R-:W-:Y:S05]  /*ab10*/  @!P0 NANOSLEEP.SYNCS 0x989680 ;  /* 0x009896800000895d */ /* 0x008fea0003900000 */
[----:B------:R-:W3:Y:S02]  /*ab20*/  @!P0 SYNCS.PHASECHK.TRANS64 P0, [R0+URZ+0x2c0], R4 ;  /* 0x0002c004000085a7 */ /* 0x000ee400080010ff */
[----:B---3--:R-:W-:Y:S05]  /*ab30*/  @!P0 BRA `(.L_x_275) ;  /* 0xfffffffc00f08947 */ /* 0x008fea000383ffff */
[----:B------:R-:W-:Y:S05]  /*ab40*/  BRA `(.L_x_276) ;  /* 0xffffffb8000c7947 */ /* 0x000fea000383ffff */
.L_x_122:
[----:B------:R-:W-:Y:S07]  /*ab50*/  MOV R0, UR21 ;  /* 0x0000001500007c02 */ /* 0x000fee0008000f00 */
.L_x_277:
[----:B-1----:R1:W3:Y:S02]  /*ab60*/  SYNCS.PHASECHK.TRANS64.TRYWAIT P0, [R0+URZ+0x2c8], R4 ;  /* 0x0002c804000075a7 */ /* 0x0022e400080011ff */
[----:B---3--:R-:W-:Y:S05]  /*ab70*/  @!P0 NANOSLEEP.SYNCS 0x989680 ;  /* 0x009896800000895d */ /* 0x008fea0003900000 */
[----:B------:R-:W3:Y:S02]  /*ab80*/  @!P0 SYNCS.PHASECHK.TRANS64 P0, [R0+URZ+0x2c8], R4 ;  /* 0x0002c804000085a7 */ /* 0x000ee400080010ff */
[----:B---3--:R-:W-:Y:S05]  /*ab90*/  @!P0 BRA `(.L_x_277) ;  /* 0xfffffffc00f08947 */ /* 0x008fea000383ffff */
[----:B------:R-:W-:Y:S05]  /*aba0*/  BRA `(.L_x_278) ;  /* 0xffffffb800547947 */ /* 0x000fea000383ffff */
.L_x_124:
[----:B------:R-:W-:-:S07]  /*abb0*/  MOV R0, UR21 ;  /* 0x0000001500007c02 */ /* 0x000fce0008000f00 */
.L_x_279:
[----:B---3--:R3:W4:Y:S02]  /*abc0*/  SYNCS.PHASECHK.TRANS64.TRYWAIT P0, [R0+URZ+0x2b8], R2 ;  /* 0x0002b802000075a7 */ /* 0x00872400080011ff */
[----:B----4-:R-:W-:Y:S05]  /*abd0*/  @!P0 NANOSLEEP.SYNCS 0x989680 ;  /* 0x009896800000895d */ /* 0x010fea0003900000 */
[----:B------:R-:W4:Y:S02]  /*abe0*/  @!P0 SYNCS.PHASECHK.TRANS64 P0, [R0+URZ+0x2b8], R2 ;  /* 0x0002b802000085a7 */ /* 0x000f2400080010ff */
[----:B----4-:R-:W-:Y:S05]  /*abf0*/  @!P0 BRA `(.L_x_279) ;  /* 0xfffffffc00f08947 */ /* 0x010fea000383ffff */
[----:B------:R-:W-:Y:S05]  /*ac00*/  BRA `(.L_x_280) ;  /* 0xffffffb800c87947 */ /* 0x000fea000383ffff */
.L_x_125:
[----:B---3--:R-:W-:-:S07]  /*ac10*/  MOV R0, UR21 ;  /* 0x0000001500007c02 */ /* 0x008fce0008000f00 */
.L_x_281:
[----:B---3--:R3:W4:Y:S02]  /*ac20*/  SYNCS.PHASECHK.TRANS64.TRYWAIT P0, [R0+URZ+0x2c0], R2 ;  /* 0x0002c002000075a7 */ /* 0x00872400080011ff */
[----:B----4-:R-:W-:Y:S05]  /*ac30*/  @!P0 NANOSLEEP.SYNCS 0x989680 ;  /* 0x009896800000895d */ /* 0x010fea0003900000 */
[----:B------:R-:W4:Y:S02]  /*ac40*/  @!P0 SYNCS.PHASECHK.TRANS64 P0, [R0+URZ+0x2c0], R2 ;  /* 0x0002c002000085a7 */ /* 0x000f2400080010ff */
[----:B----4-:R-:W-:Y:S05]  /*ac50*/  @!P0 BRA `(.L_x_281) ;  /* 0xfffffffc00f08947 */ /* 0x010fea000383ffff */
[----:B------:R-:W-:Y:S05]  /*ac60*/  BRA `(.L_x_282) ;  /* 0xffffffb800b87947 */ /* 0x000fea000383ffff */
.L_x_127:
[----:B-1----:R1:W2:Y:S02]  /*ac70*/  SYNCS.PHASECHK.TRANS64.TRYWAIT P0, [R8+URZ+0x2e0], R0 ;  /* 0x0002e000080075a7 */ /* 0x0022a400080011ff */
[----:B--2---:R-:W-:Y:S05]  /*ac80*/  @!P0 NANOSLEEP.SYNCS 0x989680 ;  /* 0x009896800000895d */ /* 0x004fea0003900000 */
[----:B------:R-:W2:Y:S02]  /*ac90*/  @!P0 SYNCS.PHASECHK.TRANS64 P0, [R8+URZ+0x2e0], R0 ;  /* 0x0002e000080085a7 */ /* 0x000ea400080010ff */
[----:B--2---:R-:W-:Y:S05]  /*aca0*/  @!P0 BRA `(.L_x_127) ;  /* 0xfffffffc00f08947 */ /* 0x004fea000383ffff */
[----:B------:R-:W-:Y:S05]  /*acb0*/  BRA `(.L_x_283) ;  /* 0xffffffbc00847947 */ /* 0x000fea000383ffff */
.L_x_138:
[----:B-1----:R-:W-:Y:S04]  /*acc0*/  MOV R0, UR44 ;  /* 0x0000002c00007c02 */ /* 0x002fe80008000f00 */
[----:B------:R1:W2:Y:S03]  /*acd0*/  SYNCS.PHASECHK.TRANS64.TRYWAIT P1, [R0+URZ+0x2a0], R4 ;  /* 0x0002a004000075a7 */ /* 0x0002a600080211ff */
[----:B--2---:R-:W-:Y:S05]  /*ace0*/  @!P1 NANOSLEEP.SYNCS 0x989680 ;  /* 0x009896800000995d */ /* 0x004fea0003900000 */
[----:B------:R-:W2:Y:S02]  /*acf0*/  @!P1 SYNCS.PHASECHK.TRANS64 P1, [R0+URZ+0x2a0], R4 ;  /* 0x0002a004000095a7 */ /* 0x000ea400080210ff */
[----:B--2---:R-:W-:Y:S05]  /*ad00*/  @!P1 BRA `(.L_x_138) ;  /* 0xfffffffc00ec9947 */ /* 0x004fea000383ffff */
[----:B------:R-:W-:Y:S05]  /*ad10*/  BRA `(.L_x_137) ;  /* 0xffffffc800e47947 */ /* 0x000fea000383ffff */
.L_x_140:
[----:B-1----:R1:W3:Y:S02]  /*ad20*/  SYNCS.PHASECHK.TRANS64.TRYWAIT P0, [R26+URZ+0x300], R3 ;  /* 0x000300031a0075a7 */ /* 0x0022e400080011ff */
[----:B---3--:R-:W-:Y:S05]  /*ad30*/  @!P0 NANOSLEEP.SYNCS 0x989680 ;  /* 0x009896800000895d */ /* 0x008fea0003900000 */
[----:B------:R-:W3:Y:S02]  /*ad40*/  @!P0 SYNCS.PHASECHK.TRANS64 P0, [R26+URZ+0x300], R3 ;  /* 0x000300031a0085a7 */ /* 0x000ee400080010ff */
[----:B---3--:R-:W-:Y:S05]  /*ad50*/  @!P0 BRA `(.L_x_140) ;  /* 0xfffffffc00f08947 */ /* 0x008fea000383ffff */
[----:B------:R-:W-:Y:S05]  /*ad60*/  BRA `(.L_x_139) ;  /* 0xffffffcc00087947 */ /* 0x000fea000383ffff */
.L_x_149:
[----:B---3--:R3:W4:Y:S02]  /*ad70*/  SYNCS.PHASECHK.TRANS64.TRYWAIT P0, [R5+URZ+0x2a0], R0 ;  /* 0x0002a000050075a7 */ /* 0x00872400080011ff */
[----:B----4-:R-:W-:Y:S05]  /*ad80*/  @!P0 NANOSLEEP.SYNCS 0x989680 ;  /* 0x009896800000895d */ /* 0x010fea0003900000 */
[----:B------:R-:W4:Y:S02]  /*ad90*/  @!P0 SYNCS.PHASECHK.TRANS64 P0, [R5+URZ+0x2a0], R0 ;  /* 0x0002a000050085a7 */ /* 0x000f2400080010ff */
[----:B----4-:R-:W-:Y:S05]  /*ada0*/  @!P0 BRA `(.L_x_149) ;  /* 0xfffffffc00f08947 */ /* 0x010fea000383ffff */
[----:B------:R-:W-:Y:S05]  /*adb0*/  BRA `(.L_x_148) ;  /* 0xffffffd000f87947 */ /* 0x000fea000383ffff */
.L_x_158:
[----:B---3--:R3:W4:Y:S02]  /*adc0*/  SYNCS.PHASECHK.TRANS64.TRYWAIT P0, [R5+URZ+0x2a0], R0 ;  /* 0x0002a000050075a7 */ /* 0x00872400080011ff */
[----:B----4-:R-:W-:Y:S05]  /*add0*/  @!P0 NANOSLEEP.SYNCS 0x989680 ;  /* 0x009896800000895d */ /* 0x010fea0003900000 */
[----:B------:R-:W4:Y:S02]  /*ade0*/  @!P0 SYNCS.PHASECHK.TRANS64 P0, [R5+URZ+0x2a0], R0 ;  /* 0x0002a000050085a7 */ /* 0x000f2400080010ff */
[----:B----4-:R-:W-:Y:S05]  /*adf0*/  @!P0 BRA `(.L_x_158) ;  /* 0xfffffffc00f08947 */ /* 0x010fea000383ffff */
[----:B------:R-:W-:Y:S05]  /*ae00*/  BRA `(.L_x_157) ;  /* 0xffffffdc00107947 */ /* 0x000fea000383ffff */
        .weak           $__internal_0_$__cuda_sm10x_tcgen05_guardrail_trap_col_being_dealloced_not_returned_by_alloc
        .type           $__internal_0_$__cuda_sm10x_tcgen05_guardrail_trap_col_being_dealloced_not_returned_by_alloc,@function
        .size           $__internal_0_$__cuda_sm10x_tcgen05_guardrail_trap_col_being_dealloced_not_returned_by_alloc,($__internal_1_$__cuda_sm10x_tcgen05_guardrail_trap_phase_invalid_during_alloc - $__internal_0_$__cuda_sm10x_tcgen05_guardrail_trap_col_being_dealloced_not_returned_by_alloc)
$__internal_0_$__cuda_sm10x_tcgen05_guardrail_trap_col_being_dealloced_not_returned_by_alloc:
[----:B------:R-:W-:Y:S05]  /*ae10*/  BPT.TRAP 0x1 ;  /* 0x000000040000795c */ /* 0x000fea0000300000 */
[----:B------:R-:W-:-:S04]  /*ae20*/  HFMA2 R3, -RZ, RZ, 0, 0 ;  /* 0x00000000ff037431 */ /* 0x000fc800000001ff */
[----:B------:R-:W-:Y:S05]  /*ae30*/  RET.REL.NODEC R2 `(_ZN7cutlass13device_kernelINS_4gemm6kernel13GemmUniversalIN4cute5tupleIJiiiiEEENS1_10collective13CollectiveMmaINS1_35MainloopSm100TmaUmmaWarpSpecializedILi42ELi2ELi4ENS5_IJNS4_1CILi2EEENSA_ILi1EEESC_EEEEENS5_IJNSA_ILi64EEENSA_ILi96EEENSA_ILi16EEEEEENS_6half_tENS5_IJlSC_lEEESJ_SK_NS4_8TiledMMAINS4_8MMA_AtomIJNS4_20SM100_MMA_F16BF16_SSISJ_SJ_fLi64ELi96ELNS4_4UMMA5MajorE0ELSP_0ELNSO_7ScaleInE0ELSQ_0EEEEEENS4_6LayoutINS5_IJSC_SC_SC_EEENS5_IJNSA_ILi0EEESV_SV_EEEEENS5_IJNS4_10UnderscoreESY_SY_EEEEENS4_13SM90_TMA_LOADENS4_14ComposedLayoutINS4_7SwizzleILi1ELi4ELi3EEENS4_18smem_ptr_flag_bitsILi16EEENST_INS5_IJNSA_ILi8EEESH_EEENS5_IJSH_SC_EEEEEEEvNS4_8identityENS4_23SM90_TMA_LOAD_MULTICASTES1B_vS1C_EENS_8epilogue10collective18CollectiveEpilogueINS1F_23Sm100TmaWarpSpecializedILi3ELi2ELi16ELb1ELb0EEEJSI_NS5_IJNST_ISF_SC_EENST_INSA_ILi32EEESC_EEEEESJ_SK_SJ_SK_NS1F_6fusion15FusionCallbacksIS1J_NS1O_17LinearCombinationISJ_fSJ_fLNS_15FloatRoundStyleE2EEESI_S1N_JEEENS4_5SM1004TMEM4LOAD26SM100_TMEM_LOAD_16dp256b4xES11_NS12_INS13_ILi2ELi4ELi3EEES16_NST_INS5_IJS17_S1L_EEENS5_IJS1L_SC_EEEEEEENS4_17SM75_U32x4_LDSM_NENS4_14SM90_TMA_STOREES22_NS4_17SM90_U32x4_STSM_NENS4_39AutoVectorizingCopyWithAssumedAlignmentILi128EEEEEEvvEEEEvNT_6ParamsE) ;  /* 0xffffff5002707950 */ /* 0x000fea0003c3ffff */
        .weak           $__internal_1_$__cuda_sm10x_tcgen05_guardrail_trap_phase_invalid_during_alloc
        .type           $__internal_1_$__cuda_sm10x_tcgen05_guardrail_trap_phase_invalid_during_alloc,@function
        .size           $__internal_1_$__cuda_sm10x_tcgen05_guardrail_trap_phase_invalid_during_alloc,($__internal_2_$__cuda_sm10x_tcgen05_guardrail_trap_unallocated_columns_being_dealloced - $__internal_1_$__cuda_sm10x_tcgen05_guardrail_trap_phase_invalid_during_alloc)
$__internal_1_$__cuda_sm10x_tcgen05_guardrail_trap_phase_invalid_during_alloc:
[----:B------:R-:W-:Y:S05]  /*ae40*/  BPT.TRAP 0x1 ;  /* 0x000000040000795c */ /* 0x000fea0000300000 */
[----:B------:R-:W-:-:S04]  /*ae50*/  MOV R5, 0x0 ;  /* 0x0000000000057802 */ /* 0x000fc80000000f00 */
[----:B------:R-:W-:Y:S05]  /*ae60*/  RET.REL.NODEC R4 `(_ZN7cutlass13device_kernelINS_4gemm6kernel13GemmUniversalIN4cute5tupleIJiiiiEEENS1_10collective13CollectiveMmaINS1_35MainloopSm100TmaUmmaWarpSpecializedILi42ELi2ELi4ENS5_IJNS4_1CILi2EEENSA_ILi1EEESC_EEEEENS5_IJNSA_ILi64EEENSA_ILi96EEENSA_ILi16EEEEEENS_6half_tENS5_IJlSC_lEEESJ_SK_NS4_8TiledMMAINS4_8MMA_AtomIJNS4_20SM100_MMA_F16BF16_SSISJ_SJ_fLi64ELi96ELNS4_4UMMA5MajorE0ELSP_0ELNSO_7ScaleInE0ELSQ_0EEEEEENS4_6LayoutINS5_IJSC_SC_SC_EEENS5_IJNSA_ILi0EEESV_SV_EEEEENS5_IJNS4_10UnderscoreESY_SY_EEEEENS4_13SM90_TMA_LOADENS4_14ComposedLayoutINS4_7SwizzleILi1ELi4ELi3EEENS4_18smem_ptr_flag_bitsILi16EEENST_INS5_IJNSA_ILi8EEESH_EEENS5_IJSH_SC_EEEEEEEvNS4_8identityENS4_23SM90_TMA_LOAD_MULTICASTES1B_vS1C_EENS_8epilogue10collective18CollectiveEpilogueINS1F_23Sm100TmaWarpSpecializedILi3ELi2ELi16ELb1ELb0EEEJSI_NS5_IJNST_ISF_SC_EENST_INSA_ILi32EEESC_EEEEESJ_SK_SJ_SK_NS1F_6fusion15FusionCallbacksIS1J_NS1O_17LinearCombinationISJ_fSJ_fLNS_15FloatRoundStyleE2EEESI_S1N_JEEENS4_5SM1004TMEM4LOAD26SM100_TMEM_LOAD_16dp256b4xES11_NS12_INS13_ILi2ELi4ELi3EEES16_NST_INS5_IJS17_S1L_EEENS5_IJS1L_SC_EEEEEEENS4_17SM75_U32x4_LDSM_NENS4_14SM90_TMA_STOREES22_NS4_17SM90_U32x4_STSM_NENS4_39AutoVectorizingCopyWithAssumedAlignmentILi128EEEEEEvvEEEEvNT_6ParamsE) ;  /* 0xffffff5004647950 */ /* 0x000fea0003c3ffff */
        .weak           $__internal_2_$__cuda_sm10x_tcgen05_guardrail_trap_unallocated_columns_being_dealloced
        .type           $__internal_2_$__cuda_sm10x_tcgen05_guardrail_trap_unallocated_columns_being_dealloced,@function
        .size           $__internal_2_$__cuda_sm10x_tcgen05_guardrail_trap_unallocated_columns_being_dealloced,(.L_x_285 - $__internal_2_$__cuda_sm10x_tcgen05_guardrail_trap_unallocated_columns_being_dealloced)
$__internal_2_$__cuda_sm10x_tcgen05_guardrail_trap_unallocated_columns_being_dealloced:
[----:B------:R-:W-:Y:S05]  /*ae70*/  BPT.TRAP 0x1 ;  /* 0x000000040000795c */ /* 0x000fea0000300000 */
[----:B------:R-:W-:-:S04]  /*ae80*/  HFMA2 R3, -RZ, RZ, 0, 0 ;  /* 0x00000000ff037431 */ /* 0x000fc800000001ff */
[----:B------:R-:W-:Y:S05]  /*ae90*/  RET.REL.NODEC R2 `(_ZN7cutlass13device_kernelINS_4gemm6kernel13GemmUniversalIN4cute5tupleIJiiiiEEENS1_10collective13CollectiveMmaINS1_35MainloopSm100TmaUmmaWarpSpecializedILi42ELi2ELi4ENS5_IJNS4_1CILi2EEENSA_ILi1EEESC_EEEEENS5_IJNSA_ILi64EEENSA_ILi96EEENSA_ILi16EEEEEENS_6half_tENS5_IJlSC_lEEESJ_SK_NS4_8TiledMMAINS4_8MMA_AtomIJNS4_20SM100_MMA_F16BF16_SSISJ_SJ_fLi64ELi96ELNS4_4UMMA5MajorE0ELSP_0ELNSO_7ScaleInE0ELSQ_0EEEEEENS4_6LayoutINS5_IJSC_SC_SC_EEENS5_IJNSA_ILi0EEESV_SV_EEEEENS5_IJNS4_10UnderscoreESY_SY_EEEEENS4_13SM90_TMA_LOADENS4_14ComposedLayoutINS4_7SwizzleILi1ELi4ELi3EEENS4_18smem_ptr_flag_bitsILi16EEENST_INS5_IJNSA_ILi8EEESH_EEENS5_IJSH_SC_EEEEEEEvNS4_8identityENS4_23SM90_TMA_LOAD_MULTICASTES1B_vS1C_EENS_8epilogue10collective18CollectiveEpilogueINS1F_23Sm100TmaWarpSpecializedILi3ELi2ELi16ELb1ELb0EEEJSI_NS5_IJNST_ISF_SC_EENST_INSA_ILi32EEESC_EEEEESJ_SK_SJ_SK_NS1F_6fusion15FusionCallbacksIS1J_NS1O_17LinearCombinationISJ_fSJ_fLNS_15FloatRoundStyleE2EEESI_S1N_JEEENS4_5SM1004TMEM4LOAD26SM100_TMEM_LOAD_16dp256b4xES11_NS12_INS13_ILi2ELi4ELi3EEES16_NST_INS5_IJS17_S1L_EEENS5_IJS1L_SC_EEEEEEENS4_17SM75_U32x4_LDSM_NENS4_14SM90_TMA_STOREES22_NS4_17SM90_U32x4_STSM_NENS4_39AutoVectorizingCopyWithAssumedAlignmentILi128EEEEEEvvEEEEvNT_6ParamsE) ;  /* 0xffffff5002587950 */ /* 0x000fea0003c3ffff */
.L_x_284:
[----:B------:R-:W-:-:S00]  /*aea0*/  BRA `(.L_x_284) ;  /* 0xfffffffc00fc7947 */ /* 0x000fc0000383ffff */
[----:B------:R-:W-:-:S00]  /*aeb0*/  NOP ;  /* 0x0000000000007918 */ /* 0x000fc00000000000 */
        /* <DEDUP_REMOVED lines=12> */
.L_x_285:


//--------------------- .nv.global.init           --------------------------
	.section	.nv.global.init,"aw",@progbits
.nv.global.init:
	.type		$str$27,@object
	.size		$str$27,($str$28 - $str$27)
$str$27:
        /*0000*/ 	.byte	0x28, 0x61, 0x64, 0x64, 0x72, 0x65, 0x73, 0x73, 0x20, 0x26, 0x20, 0x6d, 0x61, 0x73, 0x6b, 0x29
        /*0010*/ 	.byte	0x20, 0x3d, 0x3d, 0x20, 0x30, 0x00
	.type		$str$28,@object
	.size		$str$28,($str$26 - $str$28)
$str$28:
        /*0016*/ 	.byte	0x2f, 0x74, 0x6d, 0x70, 0x2f, 0x63, 0x75, 0x74, 0x6c, 0x61, 0x73, 0x73, 0x5f, 0x73, 0x77, 0x65
        /*0026*/ 	.byte	0x65, 0x70, 0x5f, 0x73, 0x72, 0x63, 0x2f, 0x69, 0x6e, 0x63, 0x6c, 0x75, 0x64, 0x65, 0x2f, 0x63
        /*0036*/ 	.byte	0x75, 0x74, 0x65, 0x2f, 0x70, 0x6f, 0x69, 0x6e, 0x74, 0x65, 0x72, 0x5f, 0x66, 0x6c, 0x61, 0x67
        /*0046*/ 	.byte	0x67, 0x65, 0x64, 0x2e, 0x68, 0x70, 0x70, 0x00
	.type		$str$26,@object
	.size		$str$26,($str$25 - $str$26)
$str$26:
        /*004e*/ 	.byte	0x2f, 0x74, 0x6d, 0x70, 0x2f, 0x63, 0x75, 0x74, 0x6c, 0x61, 0x73, 0x73, 0x5f, 0x73, 0x77, 0x65
        /*005e*/ 	.byte	0x65, 0x70, 0x5f, 0x73, 0x72, 0x63, 0x2f, 0x69, 0x6e, 0x63, 0x6c, 0x75, 0x64, 0x65, 0x2f, 0x63
        /*006e*/ 	.byte	0x75, 0x74, 0x65, 0x2f, 0x61, 0x74, 0x6f, 0x6d, 0x2f, 0x63, 0x6f, 0x70, 0x79, 0x5f, 0x74, 0x72
        /*007e*/ 	.byte	0x61, 0x69, 0x74, 0x73, 0x5f, 0x73, 0x6d, 0x31, 0x30, 0x30, 0x2e, 0x68, 0x70, 0x70, 0x00
	.type		$str$25,@object
	.size		$str$25,(__unnamed_1 - $str$25)
$str$25:
        /*008d*/ 	.byte	0x28, 0x28, 0x75, 0x69, 0x6e, 0x74, 0x33, 0x32, 0x5f, 0x74, 0x28, 0x74, 0x68, 0x72, 0x65, 0x61
        /*009d*/ 	.byte	0x64, 0x49, 0x64, 0x78, 0x2e, 0x78, 0x29, 0x20, 0x2f, 0x20, 0x33, 0x32, 0x29, 0x20, 0x25, 0x20
        /*00ad*/ 	.byte	0x34, 0x29, 0x20, 0x3d, 0x3d, 0x20, 0x28, 0x28, 0x28, 0x74, 0x6d, 0x65, 0x6d, 0x5f, 0x61, 0x64
        /*00bd*/ 	.byte	0x64, 0x72, 0x20, 0x3e, 0x3e, 0x20, 0x31, 0x36, 0x29, 0x20, 0x2f, 0x20, 0x33, 0x32, 0x29, 0x20
        /*00cd*/ 	.byte	0x25, 0x20, 0x34, 0x29, 0x00
	.type		__unnamed_1,@object
	.size		__unnamed_1,(__unnamed_2 - __unnamed_1)
__unnamed_1:
        /*00d2*/ 	.byte	0x61, 0x75, 0x74, 0x6f, 0x20, 0x63, 0x75, 0x74, 0x65, 0x3a, 0x3a, 0x61, 0x73, 0x5f, 0x70, 0x6f
        /* <DEDUP_REMOVED lines=24> */
        /*0262*/ 	.byte	0x3e, 0x3e, 0x3e, 0x5d, 0x00
	.type		__unnamed_2,@object
	.size		__unnamed_2,(.L_2 - __unnamed_2)
__unnamed_2:
        /* <DEDUP_REMOVED lines=46> */
.L_2:


//--------------------- .nv.shared._ZN7cutlass13device_kernelINS_4gemm6kernel13GemmUniversalIN4cute5tupleIJiiiiEEENS1_10collective13CollectiveMmaINS1_35MainloopSm100TmaUmmaWarpSpecializedILi42ELi2ELi4ENS5_IJNS4_1CILi2EEENSA_ILi1EEESC_EEEEENS5_IJNSA_ILi64EEENSA_ILi96EEENSA_ILi16EEEEEENS_6half_tENS5_IJlSC_lEEESJ_SK_NS4_8TiledMMAINS4_8MMA_AtomIJNS4_20SM100_MMA_F16BF16_SSISJ_SJ_fLi64ELi96ELNS4_4UMMA5MajorE0ELSP_0ELNSO_7ScaleInE0ELSQ_0EEEEEENS4_6LayoutINS5_IJSC_SC_SC_EEENS5_IJNSA_ILi0EEESV_SV_EEEEENS5_IJNS4_10UnderscoreESY_SY_EEEEENS4_13SM90_TMA_LOADENS4_14ComposedLayoutINS4_7SwizzleILi1ELi4ELi3EEENS4_18smem_ptr_flag_bitsILi16EEENST_INS5_IJNSA_ILi8EEESH_EEENS5_IJSH_SC_EEEEEEEvNS4_8identityENS4_23SM90_TMA_LOAD_MULTICASTES1B_vS1C_EENS_8epilogue10collective18CollectiveEpilogueINS1F_23Sm100TmaWarpSpecializedILi3ELi2ELi16ELb1ELb0EEEJSI_NS5_IJNST_ISF_SC_EENST_INSA_ILi32EEESC_EEEEESJ_SK_SJ_SK_NS1F_6fusion15FusionCallbacksIS1J_NS1O_17LinearCombinationISJ_fSJ_fLNS_15FloatRoundStyleE2EEESI_S1N_JEEENS4_5SM1004TMEM4LOAD26SM100_TMEM_LOAD_16dp256b4xES11_NS12_INS13_ILi2ELi4ELi3EEES16_NST_INS5_IJS17_S1L_EEENS5_IJS1L_SC_EEEEEEENS4_17SM75_U32x4_LDSM_NENS4_14SM90_TMA_STOREES22_NS4_17SM90_U32x4_STSM_NENS4_39AutoVectorizingCopyWithAssumedAlignmentILi128EEEEEEvvEEEEvNT_6ParamsE --------------------------
	.section	.nv.shared._ZN7cutlass13device_kernelINS_4gemm6kernel13GemmUniversalIN4cute5tupleIJiiiiEEENS1_10collective13CollectiveMmaINS1_35MainloopSm100TmaUmmaWarpSpecializedILi42ELi2ELi4ENS5_IJNS4_1CILi2EEENSA_ILi1EEESC_EEEEENS5_IJNSA_ILi64EEENSA_ILi96EEENSA_ILi16EEEEEENS_6half_tENS5_IJlSC_lEEESJ_SK_NS4_8TiledMMAINS4_8MMA_AtomIJNS4_20SM100_MMA_F16BF16_SSISJ_SJ_fLi64ELi96ELNS4_4UMMA5MajorE0ELSP_0ELNSO_7ScaleInE0ELSQ_0EEEEEENS4_6LayoutINS5_IJSC_SC_SC_EEENS5_IJNSA_ILi0EEESV_SV_EEEEENS5_IJNS4_10UnderscoreESY_SY_EEEEENS4_13SM90_TMA_LOADENS4_14ComposedLayoutINS4_7SwizzleILi1ELi4ELi3EEENS4_18smem_ptr_flag_bitsILi16EEENST_INS5_IJNSA_ILi8EEESH_EEENS5_IJSH_SC_EEEEEEEvNS4_8identityENS4_23SM90_TMA_LOAD_MULTICASTES1B_vS1C_EENS_8epilogue10collective18CollectiveEpilogueINS1F_23Sm100TmaWarpSpecializedILi3ELi2ELi16ELb1ELb0EEEJSI_NS5_IJNST_ISF_SC_EENST_INSA_ILi32EEESC_EEEEESJ_SK_SJ_SK_NS1F_6fusion15FusionCallbacksIS1J_NS1O_17LinearCombinationISJ_fSJ_fLNS_15FloatRoundStyleE2EEESI_S1N_JEEENS4_5SM1004TMEM4LOAD26SM100_TMEM_LOAD_16dp256b4xES11_NS12_INS13_ILi2ELi4ELi3EEES16_NST_INS5_IJS17_S1L_EEENS5_IJS1L_SC_EEEEEEENS4_17SM75_U32x4_LDSM_NENS4_14SM90_TMA_STOREES22_NS4_17SM90_U32x4_STSM_NENS4_39AutoVectorizingCopyWithAssumedAlignmentILi128EEEEEEvvEEEEvNT_6ParamsE,"aw",@nobits
	.sectionflags	@""
	.align	16
	.zero		1024


//--------------------- .nv.shared.reserved.0     --------------------------
	.section	.nv.shared.reserved.0,"aw",@nobits
	.weak		__nv_reservedSMEM_offset_0_alias
	.size		__nv_reservedSMEM_offset_0_alias, 0, 64
	.other		__nv_reservedSMEM_offset_0_alias,@"STO_CUDA_RESERVED_SHARED STV_DEFAULT"
__nv_reservedSMEM_offset_0_alias:
	.zero		0
.nv.shared.reserved.0:
	.zero		64
	.weak		__nv_reservedSMEM_tcgen05_partition
	.type		__nv_reservedSMEM_tcgen05_partition,@object
	.size		__nv_reservedSMEM_tcgen05_partition,(.L_0 - __nv_reservedSMEM_tcgen05_partition)
__nv_reservedSMEM_tcgen05_partition:
	.zero		32
.L_0:


//--------------------- .nv.global                --------------------------
	.section	.nv.global,"aw",@nobits
.nv.global:
	.type		_ZN40_INTERNAL_d66d0227_4_k_cu_5dd3f56f_131194cute1_E,@object
	.size		_ZN40_INTERNAL_d66d0227_4_k_cu_5dd3f56f_131194cute1_E,(_ZN40_INTERNAL_d66d0227_4_k_cu_5dd3f56f_131194cuda3std3__45__cpo6cbeginE - _ZN40_INTERNAL_d66d0227_4_k_cu_5dd3f56f_131194cute1_E)
_ZN40_INTERNAL_d66d0227_4_k_cu_5dd3f56f_131194cute1_E:
	.zero		1
	.type		_ZN40_INTERNAL_d66d0227_4_k_cu_5dd3f56f_131194cuda3std3__45__cpo6cbeginE,@object
	.size		_ZN40_INTERNAL_d66d0227_4_k_cu_5dd3f56f_131194cuda3std3__45__cpo6cbeginE,(_ZN40_INTERNAL_d66d0227_4_k_cu_5dd3f56f_131194cuda3std3__48in_placeE - _ZN40_INTERNAL_d66d0227_4_k_cu_5dd3f56f_131194cuda3std3__45__cpo6cbeginE)
_ZN40_INTERNAL_d66d0227_4_k_cu_5dd3f56f_131194cuda3std3__45__cpo6cbeginE:
	.zero		1
	.type		_ZN40_INTERNAL_d66d0227_4_k_cu_5dd3f56f_131194cuda3std3__48in_placeE,@object
	.size		_ZN40_INTERNAL_d66d0227_4_k_cu_5dd3f56f_131194cuda3std3__48in_placeE,(_ZN40_INTERNAL_d66d0227_4_k_cu_5dd3f56f_131194cuda3std6ranges3__45__cpo9iter_moveE - _ZN40_INTERNAL_d66d0227_4_k_cu_5dd3f56f_131194cuda3std3__48in_placeE)
_ZN40_INTERNAL_d66d0227_4_k_cu_5dd3f56f_131194cuda3std3__48in_placeE:
	.zero		1
	.type		_ZN40_INTERNAL_d66d0227_4_k_cu_5dd3f56f_131194cuda3std6ranges3__45__cpo9iter_moveE,@object
	.size		_ZN40_INTERNAL_d66d0227_4_k_cu_5dd3f56f_131194cuda3std6ranges3__45__cpo9iter_moveE,(_ZN40_INTERNAL_d66d0227_4_k_cu_5dd3f56f_131194cuda3std3__45__cpo5beginE - _ZN40_INTERNAL_d66d0227_4_k_cu_5dd3f56f_131194cuda3std6ranges3__45__cpo9iter_moveE)
_ZN40_INTERNAL_d66d0227_4_k_cu_5dd3f56f_131194cuda3std6ranges3__45__cpo9iter_moveE:
	.zero		1
	.type		_ZN40_INTERNAL_d66d0227_4_k_cu_5dd3f56f_131194cuda3std3__45__cpo5beginE,@object
	.size		_ZN40_INTERNAL_d66d0227_4_k_cu_5dd3f56f_131194cuda3std3__45__cpo5beginE,(_ZN40_INTERNAL_d66d0227_4_k_cu_5dd3f56f_131194cuda3std3__442_GLOBAL__N__d66d0227_4_k_cu_5dd3f56f_131196ignoreE - _ZN40_INTERNAL_d66d0227_4_k_cu_5dd3f56f_131194cuda3std3__45__cpo5beginE)
_ZN40_INTERNAL_d66d0227_4_k_cu_5dd3f56f_131194cuda3std3__45__cpo5beginE:
	.zero		1
	.type		_ZN40_INTERNAL_d66d0227_4_k_cu_5dd3f56f_131194cuda3std3__442_GLOBAL__N__d66d0227_4_k_cu_5dd3f56f_131196ignoreE,@object
	.size		_ZN40_INTERNAL_d66d0227_4_k_cu_5dd3f56f_131194cuda3std3__442_GLOBAL__N__d66d0227_4_k_cu_5dd3f56f_131196ignoreE,(_ZN40_INTERNAL_d66d0227_4_k_cu_5dd3f56f_131194cute7productE - _ZN40_INTERNAL_d66d0227_4_k_cu_5dd3f56f_131194cuda3std3__442_GLOBAL__N__d66d0227_4_k_cu_5dd3f56f_131196ignoreE)
_ZN40_INTERNAL_d66d0227_4_k_cu_5dd3f56f_131194cuda3std3__442_GLOBAL__N__d66d0227_4_k_cu_5dd3f56f_131196ignoreE:
	.zero		1
	.type		_ZN40_INTERNAL_d66d0227_4_k_cu_5dd3f56f_131194cute7productE,@object
	.size		_ZN40_INTERNAL_d66d0227_4_k_cu_5dd3f56f_131194cute7productE,(_ZN40_INTERNAL_d66d0227_4_k_cu_5dd3f56f_131194cuda3std3__45__cpo3endE - _ZN40_INTERNAL_d66d0227_4_k_cu_5dd3f56f_131194cute7productE)
_ZN40_INTERNAL_d66d0227_4_k_cu_5dd3f56f_131194cute7productE:
	.zero		1
	.type		_ZN40_INTERNAL_d66d0227_4_k_cu_5dd3f56f_131194cuda3std3__45__cpo3endE,@object
	.size		_ZN40_INTERNAL_d66d0227_4_k_cu_5dd3f56f_131194cuda3std3__45__cpo3endE,(_ZN40_INTERNAL_d66d0227_4_k_cu_5dd3f56f_131194cuda3std3__419piecewise_constructE - _ZN40_INTERNAL_d66d0227_4_k_cu_5dd3f56f_131194cuda3std3__45__cpo3endE)
_ZN40_INTERNAL_d66d0227_4_k_cu_5dd3f56f_131194cuda3std3__45__cpo3endE:
	.zero		1
	.type		_ZN40_INTERNAL_d66d0227_4_k_cu_5dd3f56f_131194cuda3std3__419piecewise_constructE,@object
	.size		_ZN40_INTERNAL_d66d0227_4_k_cu_5dd3f56f_131194cuda3std3__419piecewise_constructE,(_ZN40_INTERNAL_d66d0227_4_k_cu_5dd3f56f_131194cuda3std3__45__cpo4cendE - _ZN40_INTERNAL_d66d0227_4_k_cu_5dd3f56f_131194cuda3std3__419piecewise_constructE)
_ZN40_INTERNAL_d66d0227_4_k_cu_5dd3f56f_131194cuda3std3__419piecewise_constructE:
	.zero		1
	.type		_ZN40_INTERNAL_d66d0227_4_k_cu_5dd3f56f_131194cuda3std3__45__cpo4cendE,@object
	.size		_ZN40_INTERNAL_d66d0227_4_k_cu_5dd3f56f_131194cuda3std3__45__cpo4cendE,(_ZN40_INTERNAL_d66d0227_4_k_cu_5dd3f56f_131194cuda3std6ranges3__45__cpo4swapE - _ZN40_INTERNAL_d66d0227_4_k_cu_5dd3f56f_131194cuda3std3__45__cpo4cendE)
_ZN40_INTERNAL_d66d0227_4_k_cu_5dd3f56f_131194cuda3std3__45__cpo4cendE:
	.zero		1
	.type		_ZN40_INTERNAL_d66d0227_4_k_cu_5dd3f56f_131194cuda3std6ranges3__45__cpo4swapE,@object
	.size		_ZN40_INTERNAL_d66d0227_4_k_cu_5dd3f56f_131194cuda3std6ranges3__45__cpo4swapE,(.L_10 - _ZN40_INTERNAL_d66d0227_4_k_cu_5dd3f56f_131194cuda3std6ranges3__45__cpo4swapE)
_ZN40_INTERNAL_d66d0227_4_k_cu_5dd3f56f_131194cuda3std6ranges3__45__cpo4swapE:
	.zero		1
.L_10:


//--------------------- .nv.constant0._ZN7cutlass13device_kernelINS_4gemm6kernel13GemmUniversalIN4cute5tupleIJiiiiEEENS1_10collective13CollectiveMmaINS1_35MainloopSm100TmaUmmaWarpSpecializedILi42ELi2ELi4ENS5_IJNS4_1CILi2EEENSA_ILi1EEESC_EEEEENS5_IJNSA_ILi64EEENSA_ILi96EEENSA_ILi16EEEEEENS_6half_tENS5_IJlSC_lEEESJ_SK_NS4_8TiledMMAINS4_8MMA_AtomIJNS4_20SM100_MMA_F16BF16_SSISJ_SJ_fLi64ELi96ELNS4_4UMMA5MajorE0ELSP_0ELNSO_7ScaleInE0ELSQ_0EEEEEENS4_6LayoutINS5_IJSC_SC_SC_EEENS5_IJNSA_ILi0EEESV_SV_EEEEENS5_IJNS4_10UnderscoreESY_SY_EEEEENS4_13SM90_TMA_LOADENS4_14ComposedLayoutINS4_7SwizzleILi1ELi4ELi3EEENS4_18smem_ptr_flag_bitsILi16EEENST_INS5_IJNSA_ILi8EEESH_EEENS5_IJSH_SC_EEEEEEEvNS4_8identityENS4_23SM90_TMA_LOAD_MULTICASTES1B_vS1C_EENS_8epilogue10collective18CollectiveEpilogueINS1F_23Sm100TmaWarpSpecializedILi3ELi2ELi16ELb1ELb0EEEJSI_NS5_IJNST_ISF_SC_EENST_INSA_ILi32EEESC_EEEEESJ_SK_SJ_SK_NS1F_6fusion15FusionCallbacksIS1J_NS1O_17LinearCombinationISJ_fSJ_fLNS_15FloatRoundStyleE2EEESI_S1N_JEEENS4_5SM1004TMEM4LOAD26SM100_TMEM_LOAD_16dp256b4xES11_NS12_INS13_ILi2ELi4ELi3EEES16_NST_INS5_IJS17_S1L_EEENS5_IJS1L_SC_EEEEEEENS4_17SM75_U32x4_LDSM_NENS4_14SM90_TMA_STOREES22_NS4_17SM90_U32x4_STSM_NENS4_39AutoVectorizingCopyWithAssumedAlignmentILi128EEEEEEvvEEEEvNT_6ParamsE --------------------------
	.section	.nv.constant0._ZN7cutlass13device_kernelINS_4gemm6kernel13GemmUniversalIN4cute5tupleIJiiiiEEENS1_10collective13CollectiveMmaINS1_35MainloopSm100TmaUmmaWarpSpecializedILi42ELi2ELi4ENS5_IJNS4_1CILi2EEENSA_ILi1EEESC_EEEEENS5_IJNSA_ILi64EEENSA_ILi96EEENSA_ILi16EEEEEENS_6half_tENS5_IJlSC_lEEESJ_SK_NS4_8TiledMMAINS4_8MMA_AtomIJNS4_20SM100_MMA_F16BF16_SSISJ_SJ_fLi64ELi96ELNS4_4UMMA5MajorE0ELSP_0ELNSO_7ScaleInE0ELSQ_0EEEEEENS4_6LayoutINS5_IJSC_SC_SC_EEENS5_IJNSA_ILi0EEESV_SV_EEEEENS5_IJNS4_10UnderscoreESY_SY_EEEEENS4_13SM90_TMA_LOADENS4_14ComposedLayoutINS4_7SwizzleILi1ELi4ELi3EEENS4_18smem_ptr_flag_bitsILi16EEENST_INS5_IJNSA_ILi8EEESH_EEENS5_IJSH_SC_EEEEEEEvNS4_8identityENS4_23SM90_TMA_LOAD_MULTICASTES1B_vS1C_EENS_8epilogue10collective18CollectiveEpilogueINS1F_23Sm100TmaWarpSpecializedILi3ELi2ELi16ELb1ELb0EEEJSI_NS5_IJNST_ISF_SC_EENST_INSA_ILi32EEESC_EEEEESJ_SK_SJ_SK_NS1F_6fusion15FusionCallbacksIS1J_NS1O_17LinearCombinationISJ_fSJ_fLNS_15FloatRoundStyleE2EEESI_S1N_JEEENS4_5SM1004TMEM4LOAD26SM100_TMEM_LOAD_16dp256b4xES11_NS12_INS13_ILi2ELi4ELi3EEES16_NST_INS5_IJS17_S1L_EEENS5_IJS1L_SC_EEEEEEENS4_17SM75_U32x4_LDSM_NENS4_14SM90_TMA_STOREES22_NS4_17SM90_U32x4_STSM_NENS4_39AutoVectorizingCopyWithAssumedAlignmentILi128EEEEEEvvEEEEvNT_6ParamsE,"a",@progbits
	.sectionflags	@""
	.align	4
.nv.constant0._ZN7cutlass13device_kernelINS_4gemm6kernel13GemmUniversalIN4cute5tupleIJiiiiEEENS1_10collective13CollectiveMmaINS1_35MainloopSm100TmaUmmaWarpSpecializedILi42ELi2ELi4ENS5_IJNS4_1CILi2EEENSA_ILi1EEESC_EEEEENS5_IJNSA_ILi64EEENSA_ILi96EEENSA_ILi16EEEEEENS_6half_tENS5_IJlSC_lEEESJ_SK_NS4_8TiledMMAINS4_8MMA_AtomIJNS4_20SM100_MMA_F16BF16_SSISJ_SJ_fLi64ELi96ELNS4_4UMMA5MajorE0ELSP_0ELNSO_7ScaleInE0ELSQ_0EEEEEENS4_6LayoutINS5_IJSC_SC_SC_EEENS5_IJNSA_ILi0EEESV_SV_EEEEENS5_IJNS4_10UnderscoreESY_SY_EEEEENS4_13SM90_TMA_LOADENS4_14ComposedLayoutINS4_7SwizzleILi1ELi4ELi3EEENS4_18smem_ptr_flag_bitsILi16EEENST_INS5_IJNSA_ILi8EEESH_EEENS5_IJSH_SC_EEEEEEEvNS4_8identityENS4_23SM90_TMA_LOAD_MULTICASTES1B_vS1C_EENS_8epilogue10collective18CollectiveEpilogueINS1F_23Sm100TmaWarpSpecializedILi3ELi2ELi16ELb1ELb0EEEJSI_NS5_IJNST_ISF_SC_EENST_INSA_ILi32EEESC_EEEEESJ_SK_SJ_SK_NS1F_6fusion15FusionCallbacksIS1J_NS1O_17LinearCombinationISJ_fSJ_fLNS_15FloatRoundStyleE2EEESI_S1N_JEEENS4_5SM1004TMEM4LOAD26SM100_TMEM_LOAD_16dp256b4xES11_NS12_INS13_ILi2ELi4ELi3EEES16_NST_INS5_IJS17_S1L_EEENS5_IJS1L_SC_EEEEEEENS4_17SM75_U32x4_LDSM_NENS4_14SM90_TMA_STOREES22_NS4_17SM90_U32x4_STSM_NENS4_39AutoVectorizingCopyWithAssumedAlignmentILi128EEEEEEvvEEEEvNT_6ParamsE:
	.zero		2944


//--------------------- SYMBOLS --------------------------

	.type		.nv.reservedSmem.offset0,@object
	.size		.nv.reservedSmem.offset0,0x4
	.type		.nv.reservedSmem.cap,@object
	.size		.nv.reservedSmem.cap,0x4
	.type		__assertfail,@function
